//
// Generated by NVIDIA NVVM Compiler
//
// Compiler Build ID: CL-36424714
// Cuda compilation tools, release 13.0, V13.0.88
// Based on NVVM 20.0.0
//

.version 9.0
.target sm_100
.address_size 64

	// .globl	_Z23applyMedianFilterKernelPiS_ii
// _ZZ23applyMedianFilterKernelPiS_iiE4tile has been demoted

.visible .entry _Z23applyMedianFilterKernelPiS_ii(
	.param .u64 .ptr .align 1 _Z23applyMedianFilterKernelPiS_ii_param_0,
	.param .u64 .ptr .align 1 _Z23applyMedianFilterKernelPiS_ii_param_1,
	.param .u32 _Z23applyMedianFilterKernelPiS_ii_param_2,
	.param .u32 _Z23applyMedianFilterKernelPiS_ii_param_3
)
{
	.local .align 4 .b8 	__local_depot0[36];
	.reg .b64 	%SP;
	.reg .b64 	%SPL;
	.reg .pred 	%p<142>;
	.reg .b32 	%r<336>;
	.reg .b64 	%rd<77>;
	// demoted variable
	.shared .align 4 .b8 _ZZ23applyMedianFilterKernelPiS_iiE4tile[36];
	mov.u64 	%SPL, __local_depot0;
	ld.param.u64 	%rd34, [_Z23applyMedianFilterKernelPiS_ii_param_0];
	ld.param.u64 	%rd35, [_Z23applyMedianFilterKernelPiS_ii_param_1];
	ld.param.u32 	%r207, [_Z23applyMedianFilterKernelPiS_ii_param_2];
	ld.param.u32 	%r209, [_Z23applyMedianFilterKernelPiS_ii_param_3];
	add.u64 	%rd1, %SPL, 0;
	mov.u32 	%r210, %tid.x;
	mov.u32 	%r211, %tid.y;
	mov.u32 	%r212, %ctaid.x;
	mov.u32 	%r213, %ctaid.y;
	mad.lo.s32 	%r1, %r212, 3, %r210;
	mad.lo.s32 	%r214, %r213, 3, %r211;
	setp.lt.s32 	%p4, %r1, %r207;
	setp.lt.s32 	%p5, %r214, %r209;
	and.pred  	%p1, %p4, %p5;
	mad.lo.s32 	%r215, %r211, 3, %r210;
	shl.b32 	%r216, %r215, 2;
	mov.u32 	%r217, _ZZ23applyMedianFilterKernelPiS_iiE4tile;
	add.s32 	%r3, %r217, %r216;
	not.pred 	%p6, %p1;
	@%p6 bra 	$L__BB0_2;
	cvta.to.global.u64 	%rd37, %rd34;
	mad.lo.s32 	%r218, %r207, %r214, %r1;
	mul.wide.s32 	%rd38, %r218, 4;
	add.s64 	%rd39, %rd37, %rd38;
	ld.global.u32 	%r219, [%rd39];
	st.shared.u32 	[%r3], %r219;
$L__BB0_2:
	bar.sync 	0;
	@%p6 bra 	$L__BB0_196;
	setp.ne.s32 	%p8, %r214, 0;
	setp.gt.s32 	%p9, %r1, 0;
	and.pred  	%p10, %p9, %p8;
	mov.b32 	%r254, 0;
	@%p10 bra 	$L__BB0_4;
	bra.uni 	$L__BB0_5;
$L__BB0_4:
	ld.shared.u32 	%r222, [%r3+-16];
	st.local.u32 	[%rd1], %r222;
	mov.b32 	%r254, 1;
$L__BB0_5:
	setp.eq.s32 	%p11, %r214, 0;
	setp.lt.s32 	%p12, %r1, 0;
	or.pred  	%p13, %p12, %p11;
	@%p13 bra 	$L__BB0_7;
	ld.shared.u32 	%r223, [%r3+-12];
	add.s32 	%r7, %r254, 1;
	mul.wide.u32 	%rd40, %r254, 4;
	add.s64 	%rd41, %rd1, %rd40;
	st.local.u32 	[%rd41], %r223;
	mov.u32 	%r254, %r7;
$L__BB0_7:
	setp.eq.s32 	%p14, %r214, 0;
	add.s32 	%r224, %r1, 1;
	setp.gt.s32 	%p15, %r1, -2;
	setp.lt.s32 	%p16, %r224, %r207;
	and.pred  	%p2, %p15, %p16;
	not.pred 	%p17, %p2;
	or.pred  	%p18, %p17, %p14;
	@%p18 bra 	$L__BB0_9;
	ld.shared.u32 	%r225, [%r3+-8];
	add.s32 	%r9, %r254, 1;
	mul.wide.u32 	%rd42, %r254, 4;
	add.s64 	%rd43, %rd1, %rd42;
	st.local.u32 	[%rd43], %r225;
	mov.u32 	%r254, %r9;
$L__BB0_9:
	setp.gt.s32 	%p19, %r1, 0;
	setp.le.s32 	%p20, %r1, %r207;
	and.pred  	%p3, %p19, %p20;
	not.pred 	%p21, %p3;
	@%p21 bra 	$L__BB0_11;
	ld.shared.u32 	%r226, [%r3+-4];
	add.s32 	%r11, %r254, 1;
	mul.wide.u32 	%rd44, %r254, 4;
	add.s64 	%rd45, %rd1, %rd44;
	st.local.u32 	[%rd45], %r226;
	mov.u32 	%r254, %r11;
$L__BB0_11:
	setp.lt.s32 	%p22, %r1, 0;
	@%p22 bra 	$L__BB0_13;
	ld.shared.u32 	%r227, [%r3];
	add.s32 	%r13, %r254, 1;
	mul.wide.u32 	%rd46, %r254, 4;
	add.s64 	%rd47, %rd1, %rd46;
	st.local.u32 	[%rd47], %r227;
	mov.u32 	%r254, %r13;
$L__BB0_13:
	@%p17 bra 	$L__BB0_15;
	ld.shared.u32 	%r228, [%r3+4];
	add.s32 	%r15, %r254, 1;
	mul.wide.u32 	%rd48, %r254, 4;
	add.s64 	%rd49, %rd1, %rd48;
	st.local.u32 	[%rd49], %r228;
	mov.u32 	%r254, %r15;
$L__BB0_15:
	add.s32 	%r17, %r214, 1;
	setp.ge.u32 	%p24, %r17, %r209;
	or.pred  	%p26, %p21, %p24;
	@%p26 bra 	$L__BB0_17;
	ld.shared.u32 	%r229, [%r3+8];
	add.s32 	%r18, %r254, 1;
	mul.wide.u32 	%rd50, %r254, 4;
	add.s64 	%rd51, %rd1, %rd50;
	st.local.u32 	[%rd51], %r229;
	mov.u32 	%r254, %r18;
$L__BB0_17:
	setp.ge.u32 	%p27, %r17, %r209;
	setp.lt.s32 	%p28, %r1, 0;
	or.pred  	%p29, %p28, %p27;
	@%p29 bra 	$L__BB0_19;
	ld.shared.u32 	%r230, [%r3+12];
	add.s32 	%r20, %r254, 1;
	mul.wide.u32 	%rd52, %r254, 4;
	add.s64 	%rd53, %rd1, %rd52;
	st.local.u32 	[%rd53], %r230;
	mov.u32 	%r254, %r20;
$L__BB0_19:
	setp.ge.u32 	%p30, %r17, %r209;
	or.pred  	%p32, %p17, %p30;
	@%p32 bra 	$L__BB0_21;
	ld.shared.u32 	%r231, [%r3+16];
	add.s32 	%r22, %r254, 1;
	mul.wide.u32 	%rd54, %r254, 4;
	add.s64 	%rd55, %rd1, %rd54;
	st.local.u32 	[%rd55], %r231;
	mov.u32 	%r254, %r22;
$L__BB0_21:
	add.s32 	%r24, %r254, -1;
	setp.gt.u32 	%p33, %r254, 1;
	@%p33 bra 	$L__BB0_22;
	bra.uni 	$L__BB0_195;
$L__BB0_22:
	add.s32 	%r4, %r254, -2;
	and.b32  	%r5, %r24, 3;
	setp.lt.u32 	%p34, %r4, 3;
	mov.b32 	%r268, 0;
	@%p34 bra 	$L__BB0_33;
	and.b32  	%r268, %r24, -4;
	ld.local.u32 	%r263, [%rd1];
	neg.s32 	%r262, %r268;
	add.s64 	%rd69, %rd1, 8;
$L__BB0_24:
	ld.local.u32 	%r264, [%rd69+-4];
	setp.le.s32 	%p35, %r263, %r264;
	@%p35 bra 	$L__BB0_26;
	st.local.u32 	[%rd69+-8], %r264;
	st.local.u32 	[%rd69+-4], %r263;
	mov.u32 	%r264, %r263;
$L__BB0_26:
	ld.local.u32 	%r265, [%rd69];
	setp.le.s32 	%p36, %r264, %r265;
	@%p36 bra 	$L__BB0_28;
	st.local.u32 	[%rd69+-4], %r265;
	st.local.u32 	[%rd69], %r264;
	mov.u32 	%r265, %r264;
$L__BB0_28:
	ld.local.u32 	%r266, [%rd69+4];
	setp.le.s32 	%p37, %r265, %r266;
	@%p37 bra 	$L__BB0_30;
	st.local.u32 	[%rd69], %r266;
	st.local.u32 	[%rd69+4], %r265;
	mov.u32 	%r266, %r265;
$L__BB0_30:
	ld.local.u32 	%r263, [%rd69+8];
	setp.le.s32 	%p38, %r266, %r263;
	@%p38 bra 	$L__BB0_32;
	st.local.u32 	[%rd69+4], %r263;
	st.local.u32 	[%rd69+8], %r266;
	mov.u32 	%r263, %r266;
$L__BB0_32:
	add.s32 	%r262, %r262, 4;
	add.s64 	%rd69, %rd69, 16;
	setp.ne.s32 	%p39, %r262, 0;
	@%p39 bra 	$L__BB0_24;
$L__BB0_33:
	setp.eq.s32 	%p40, %r5, 0;
	@%p40 bra 	$L__BB0_42;
	mul.wide.u32 	%rd56, %r268, 4;
	add.s64 	%rd5, %rd1, %rd56;
	ld.local.u32 	%r40, [%rd5];
	ld.local.u32 	%r269, [%rd5+4];
	setp.le.s32 	%p41, %r40, %r269;
	@%p41 bra 	$L__BB0_36;
	st.local.u32 	[%rd5], %r269;
	st.local.u32 	[%rd5+4], %r40;
	mov.u32 	%r269, %r40;
$L__BB0_36:
	setp.eq.s32 	%p42, %r5, 1;
	@%p42 bra 	$L__BB0_42;
	ld.local.u32 	%r270, [%rd5+8];
	setp.le.s32 	%p43, %r269, %r270;
	@%p43 bra 	$L__BB0_39;
	st.local.u32 	[%rd5+4], %r270;
	st.local.u32 	[%rd5+8], %r269;
	mov.u32 	%r270, %r269;
$L__BB0_39:
	setp.eq.s32 	%p44, %r5, 2;
	@%p44 bra 	$L__BB0_42;
	ld.local.u32 	%r45, [%rd5+12];
	setp.le.s32 	%p45, %r270, %r45;
	@%p45 bra 	$L__BB0_42;
	st.local.u32 	[%rd5+8], %r45;
	st.local.u32 	[%rd5+12], %r270;
$L__BB0_42:
	setp.eq.s32 	%p46, %r24, 1;
	@%p46 bra 	$L__BB0_195;
	add.s32 	%r46, %r254, -3;
	and.b32  	%r47, %r4, 3;
	setp.lt.u32 	%p47, %r46, 3;
	mov.b32 	%r277, 0;
	@%p47 bra 	$L__BB0_54;
	and.b32  	%r277, %r4, -4;
	ld.local.u32 	%r272, [%rd1];
	neg.s32 	%r271, %r277;
	add.s64 	%rd70, %rd1, 8;
$L__BB0_45:
	ld.local.u32 	%r273, [%rd70+-4];
	setp.le.s32 	%p48, %r272, %r273;
	@%p48 bra 	$L__BB0_47;
	st.local.u32 	[%rd70+-8], %r273;
	st.local.u32 	[%rd70+-4], %r272;
	mov.u32 	%r273, %r272;
$L__BB0_47:
	ld.local.u32 	%r274, [%rd70];
	setp.le.s32 	%p49, %r273, %r274;
	@%p49 bra 	$L__BB0_49;
	st.local.u32 	[%rd70+-4], %r274;
	st.local.u32 	[%rd70], %r273;
	mov.u32 	%r274, %r273;
$L__BB0_49:
	ld.local.u32 	%r275, [%rd70+4];
	setp.le.s32 	%p50, %r274, %r275;
	@%p50 bra 	$L__BB0_51;
	st.local.u32 	[%rd70], %r275;
	st.local.u32 	[%rd70+4], %r274;
	mov.u32 	%r275, %r274;
$L__BB0_51:
	ld.local.u32 	%r272, [%rd70+8];
	setp.le.s32 	%p51, %r275, %r272;
	@%p51 bra 	$L__BB0_53;
	st.local.u32 	[%rd70+4], %r272;
	st.local.u32 	[%rd70+8], %r275;
	mov.u32 	%r272, %r275;
$L__BB0_53:
	add.s32 	%r271, %r271, 4;
	add.s64 	%rd70, %rd70, 16;
	setp.ne.s32 	%p52, %r271, 0;
	@%p52 bra 	$L__BB0_45;
$L__BB0_54:
	setp.eq.s32 	%p53, %r47, 0;
	@%p53 bra 	$L__BB0_63;
	mul.wide.u32 	%rd57, %r277, 4;
	add.s64 	%rd9, %rd1, %rd57;
	ld.local.u32 	%r63, [%rd9];
	ld.local.u32 	%r278, [%rd9+4];
	setp.le.s32 	%p54, %r63, %r278;
	@%p54 bra 	$L__BB0_57;
	st.local.u32 	[%rd9], %r278;
	st.local.u32 	[%rd9+4], %r63;
	mov.u32 	%r278, %r63;
$L__BB0_57:
	setp.eq.s32 	%p55, %r47, 1;
	@%p55 bra 	$L__BB0_63;
	ld.local.u32 	%r279, [%rd9+8];
	setp.le.s32 	%p56, %r278, %r279;
	@%p56 bra 	$L__BB0_60;
	st.local.u32 	[%rd9+4], %r279;
	st.local.u32 	[%rd9+8], %r278;
	mov.u32 	%r279, %r278;
$L__BB0_60:
	setp.eq.s32 	%p57, %r47, 2;
	@%p57 bra 	$L__BB0_63;
	ld.local.u32 	%r68, [%rd9+12];
	setp.le.s32 	%p58, %r279, %r68;
	@%p58 bra 	$L__BB0_63;
	st.local.u32 	[%rd9+8], %r68;
	st.local.u32 	[%rd9+12], %r279;
$L__BB0_63:
	setp.eq.s32 	%p59, %r24, 2;
	@%p59 bra 	$L__BB0_195;
	setp.lt.s32 	%p60, %r254, 4;
	@%p60 bra 	$L__BB0_85;
	add.s32 	%r235, %r254, -4;
	and.b32  	%r69, %r46, 3;
	setp.lt.u32 	%p61, %r235, 3;
	mov.b32 	%r286, 0;
	@%p61 bra 	$L__BB0_76;
	and.b32  	%r286, %r46, -4;
	ld.local.u32 	%r281, [%rd1];
	neg.s32 	%r280, %r286;
	add.s64 	%rd71, %rd1, 8;
$L__BB0_67:
	ld.local.u32 	%r282, [%rd71+-4];
	setp.le.s32 	%p62, %r281, %r282;
	@%p62 bra 	$L__BB0_69;
	st.local.u32 	[%rd71+-8], %r282;
	st.local.u32 	[%rd71+-4], %r281;
	mov.u32 	%r282, %r281;
$L__BB0_69:
	ld.local.u32 	%r283, [%rd71];
	setp.le.s32 	%p63, %r282, %r283;
	@%p63 bra 	$L__BB0_71;
	st.local.u32 	[%rd71+-4], %r283;
	st.local.u32 	[%rd71], %r282;
	mov.u32 	%r283, %r282;
$L__BB0_71:
	ld.local.u32 	%r284, [%rd71+4];
	setp.le.s32 	%p64, %r283, %r284;
	@%p64 bra 	$L__BB0_73;
	st.local.u32 	[%rd71], %r284;
	st.local.u32 	[%rd71+4], %r283;
	mov.u32 	%r284, %r283;
$L__BB0_73:
	ld.local.u32 	%r281, [%rd71+8];
	setp.le.s32 	%p65, %r284, %r281;
	@%p65 bra 	$L__BB0_75;
	st.local.u32 	[%rd71+4], %r281;
	st.local.u32 	[%rd71+8], %r284;
	mov.u32 	%r281, %r284;
$L__BB0_75:
	add.s32 	%r280, %r280, 4;
	add.s64 	%rd71, %rd71, 16;
	setp.ne.s32 	%p66, %r280, 0;
	@%p66 bra 	$L__BB0_67;
$L__BB0_76:
	setp.eq.s32 	%p67, %r69, 0;
	@%p67 bra 	$L__BB0_85;
	mul.wide.u32 	%rd58, %r286, 4;
	add.s64 	%rd13, %rd1, %rd58;
	ld.local.u32 	%r85, [%rd13];
	ld.local.u32 	%r287, [%rd13+4];
	setp.le.s32 	%p68, %r85, %r287;
	@%p68 bra 	$L__BB0_79;
	st.local.u32 	[%rd13], %r287;
	st.local.u32 	[%rd13+4], %r85;
	mov.u32 	%r287, %r85;
$L__BB0_79:
	setp.eq.s32 	%p69, %r69, 1;
	@%p69 bra 	$L__BB0_85;
	ld.local.u32 	%r288, [%rd13+8];
	setp.le.s32 	%p70, %r287, %r288;
	@%p70 bra 	$L__BB0_82;
	st.local.u32 	[%rd13+4], %r288;
	st.local.u32 	[%rd13+8], %r287;
	mov.u32 	%r288, %r287;
$L__BB0_82:
	setp.eq.s32 	%p71, %r69, 2;
	@%p71 bra 	$L__BB0_85;
	ld.local.u32 	%r90, [%rd13+12];
	setp.le.s32 	%p72, %r288, %r90;
	@%p72 bra 	$L__BB0_85;
	st.local.u32 	[%rd13+8], %r90;
	st.local.u32 	[%rd13+12], %r288;
$L__BB0_85:
	setp.eq.s32 	%p73, %r24, 3;
	@%p73 bra 	$L__BB0_195;
	setp.lt.s32 	%p74, %r254, 5;
	@%p74 bra 	$L__BB0_107;
	add.s32 	%r237, %r254, -5;
	and.b32  	%r91, %r254, 3;
	setp.lt.u32 	%p75, %r237, 3;
	mov.b32 	%r296, 0;
	@%p75 bra 	$L__BB0_98;
	ld.local.u32 	%r291, [%rd1];
	add.s64 	%rd72, %rd1, 8;
	and.b32  	%r239, %r254, 508;
	neg.s32 	%r289, %r239;
	mov.b32 	%r290, 4;
$L__BB0_89:
	mov.u32 	%r296, %r290;
	ld.local.u32 	%r292, [%rd72+-4];
	setp.le.s32 	%p76, %r291, %r292;
	@%p76 bra 	$L__BB0_91;
	st.local.u32 	[%rd72+-8], %r292;
	st.local.u32 	[%rd72+-4], %r291;
	mov.u32 	%r292, %r291;
$L__BB0_91:
	ld.local.u32 	%r293, [%rd72];
	setp.le.s32 	%p77, %r292, %r293;
	@%p77 bra 	$L__BB0_93;
	st.local.u32 	[%rd72+-4], %r293;
	st.local.u32 	[%rd72], %r292;
	mov.u32 	%r293, %r292;
$L__BB0_93:
	ld.local.u32 	%r294, [%rd72+4];
	setp.le.s32 	%p78, %r293, %r294;
	@%p78 bra 	$L__BB0_95;
	st.local.u32 	[%rd72], %r294;
	st.local.u32 	[%rd72+4], %r293;
	mov.u32 	%r294, %r293;
$L__BB0_95:
	ld.local.u32 	%r291, [%rd72+8];
	setp.le.s32 	%p79, %r294, %r291;
	@%p79 bra 	$L__BB0_97;
	st.local.u32 	[%rd72+4], %r291;
	st.local.u32 	[%rd72+8], %r294;
	mov.u32 	%r291, %r294;
$L__BB0_97:
	add.s64 	%rd72, %rd72, 16;
	add.s32 	%r290, %r296, 4;
	add.s32 	%r289, %r289, 4;
	setp.ne.s32 	%p80, %r289, -4;
	@%p80 bra 	$L__BB0_89;
$L__BB0_98:
	setp.eq.s32 	%p81, %r91, 0;
	@%p81 bra 	$L__BB0_107;
	mul.wide.u32 	%rd59, %r296, 4;
	add.s64 	%rd17, %rd1, %rd59;
	ld.local.u32 	%r108, [%rd17];
	ld.local.u32 	%r297, [%rd17+4];
	setp.le.s32 	%p82, %r108, %r297;
	@%p82 bra 	$L__BB0_101;
	st.local.u32 	[%rd17], %r297;
	st.local.u32 	[%rd17+4], %r108;
	mov.u32 	%r297, %r108;
$L__BB0_101:
	setp.eq.s32 	%p83, %r91, 1;
	@%p83 bra 	$L__BB0_107;
	ld.local.u32 	%r298, [%rd17+8];
	setp.le.s32 	%p84, %r297, %r298;
	@%p84 bra 	$L__BB0_104;
	st.local.u32 	[%rd17+4], %r298;
	st.local.u32 	[%rd17+8], %r297;
	mov.u32 	%r298, %r297;
$L__BB0_104:
	setp.eq.s32 	%p85, %r91, 2;
	@%p85 bra 	$L__BB0_107;
	ld.local.u32 	%r113, [%rd17+12];
	setp.le.s32 	%p86, %r298, %r113;
	@%p86 bra 	$L__BB0_107;
	st.local.u32 	[%rd17+8], %r113;
	st.local.u32 	[%rd17+12], %r298;
$L__BB0_107:
	add.s32 	%r114, %r254, -5;
	setp.eq.s32 	%p87, %r24, 4;
	@%p87 bra 	$L__BB0_195;
	setp.lt.s32 	%p88, %r254, 6;
	@%p88 bra 	$L__BB0_129;
	add.s32 	%r241, %r254, -6;
	and.b32  	%r115, %r114, 3;
	setp.lt.u32 	%p89, %r241, 3;
	mov.b32 	%r305, 0;
	@%p89 bra 	$L__BB0_120;
	and.b32  	%r305, %r114, -4;
	ld.local.u32 	%r300, [%rd1];
	neg.s32 	%r299, %r305;
	add.s64 	%rd73, %rd1, 8;
$L__BB0_111:
	ld.local.u32 	%r301, [%rd73+-4];
	setp.le.s32 	%p90, %r300, %r301;
	@%p90 bra 	$L__BB0_113;
	st.local.u32 	[%rd73+-8], %r301;
	st.local.u32 	[%rd73+-4], %r300;
	mov.u32 	%r301, %r300;
$L__BB0_113:
	ld.local.u32 	%r302, [%rd73];
	setp.le.s32 	%p91, %r301, %r302;
	@%p91 bra 	$L__BB0_115;
	st.local.u32 	[%rd73+-4], %r302;
	st.local.u32 	[%rd73], %r301;
	mov.u32 	%r302, %r301;
$L__BB0_115:
	ld.local.u32 	%r303, [%rd73+4];
	setp.le.s32 	%p92, %r302, %r303;
	@%p92 bra 	$L__BB0_117;
	st.local.u32 	[%rd73], %r303;
	st.local.u32 	[%rd73+4], %r302;
	mov.u32 	%r303, %r302;
$L__BB0_117:
	ld.local.u32 	%r300, [%rd73+8];
	setp.le.s32 	%p93, %r303, %r300;
	@%p93 bra 	$L__BB0_119;
	st.local.u32 	[%rd73+4], %r300;
	st.local.u32 	[%rd73+8], %r303;
	mov.u32 	%r300, %r303;
$L__BB0_119:
	add.s32 	%r299, %r299, 4;
	add.s64 	%rd73, %rd73, 16;
	setp.ne.s32 	%p94, %r299, 0;
	@%p94 bra 	$L__BB0_111;
$L__BB0_120:
	setp.eq.s32 	%p95, %r115, 0;
	@%p95 bra 	$L__BB0_129;
	mul.wide.u32 	%rd60, %r305, 4;
	add.s64 	%rd21, %rd1, %rd60;
	ld.local.u32 	%r131, [%rd21];
	ld.local.u32 	%r306, [%rd21+4];
	setp.le.s32 	%p96, %r131, %r306;
	@%p96 bra 	$L__BB0_123;
	st.local.u32 	[%rd21], %r306;
	st.local.u32 	[%rd21+4], %r131;
	mov.u32 	%r306, %r131;
$L__BB0_123:
	setp.eq.s32 	%p97, %r115, 1;
	@%p97 bra 	$L__BB0_129;
	ld.local.u32 	%r307, [%rd21+8];
	setp.le.s32 	%p98, %r306, %r307;
	@%p98 bra 	$L__BB0_126;
	st.local.u32 	[%rd21+4], %r307;
	st.local.u32 	[%rd21+8], %r306;
	mov.u32 	%r307, %r306;
$L__BB0_126:
	setp.eq.s32 	%p99, %r115, 2;
	@%p99 bra 	$L__BB0_129;
	ld.local.u32 	%r136, [%rd21+12];
	setp.le.s32 	%p100, %r307, %r136;
	@%p100 bra 	$L__BB0_129;
	st.local.u32 	[%rd21+8], %r136;
	st.local.u32 	[%rd21+12], %r307;
$L__BB0_129:
	add.s32 	%r137, %r254, -6;
	setp.eq.s32 	%p101, %r24, 5;
	@%p101 bra 	$L__BB0_195;
	setp.lt.s32 	%p102, %r254, 7;
	@%p102 bra 	$L__BB0_151;
	add.s32 	%r243, %r254, -7;
	and.b32  	%r138, %r137, 3;
	setp.lt.u32 	%p103, %r243, 3;
	mov.b32 	%r314, 0;
	@%p103 bra 	$L__BB0_142;
	and.b32  	%r314, %r137, -4;
	ld.local.u32 	%r309, [%rd1];
	neg.s32 	%r308, %r314;
	add.s64 	%rd74, %rd1, 8;
$L__BB0_133:
	ld.local.u32 	%r310, [%rd74+-4];
	setp.le.s32 	%p104, %r309, %r310;
	@%p104 bra 	$L__BB0_135;
	st.local.u32 	[%rd74+-8], %r310;
	st.local.u32 	[%rd74+-4], %r309;
	mov.u32 	%r310, %r309;
$L__BB0_135:
	ld.local.u32 	%r311, [%rd74];
	setp.le.s32 	%p105, %r310, %r311;
	@%p105 bra 	$L__BB0_137;
	st.local.u32 	[%rd74+-4], %r311;
	st.local.u32 	[%rd74], %r310;
	mov.u32 	%r311, %r310;
$L__BB0_137:
	ld.local.u32 	%r312, [%rd74+4];
	setp.le.s32 	%p106, %r311, %r312;
	@%p106 bra 	$L__BB0_139;
	st.local.u32 	[%rd74], %r312;
	st.local.u32 	[%rd74+4], %r311;
	mov.u32 	%r312, %r311;
$L__BB0_139:
	ld.local.u32 	%r309, [%rd74+8];
	setp.le.s32 	%p107, %r312, %r309;
	@%p107 bra 	$L__BB0_141;
	st.local.u32 	[%rd74+4], %r309;
	st.local.u32 	[%rd74+8], %r312;
	mov.u32 	%r309, %r312;
$L__BB0_141:
	add.s32 	%r308, %r308, 4;
	add.s64 	%rd74, %rd74, 16;
	setp.ne.s32 	%p108, %r308, 0;
	@%p108 bra 	$L__BB0_133;
$L__BB0_142:
	setp.eq.s32 	%p109, %r138, 0;
	@%p109 bra 	$L__BB0_151;
	mul.wide.u32 	%rd61, %r314, 4;
	add.s64 	%rd25, %rd1, %rd61;
	ld.local.u32 	%r154, [%rd25];
	ld.local.u32 	%r315, [%rd25+4];
	setp.le.s32 	%p110, %r154, %r315;
	@%p110 bra 	$L__BB0_145;
	st.local.u32 	[%rd25], %r315;
	st.local.u32 	[%rd25+4], %r154;
	mov.u32 	%r315, %r154;
$L__BB0_145:
	setp.eq.s32 	%p111, %r138, 1;
	@%p111 bra 	$L__BB0_151;
	ld.local.u32 	%r316, [%rd25+8];
	setp.le.s32 	%p112, %r315, %r316;
	@%p112 bra 	$L__BB0_148;
	st.local.u32 	[%rd25+4], %r316;
	st.local.u32 	[%rd25+8], %r315;
	mov.u32 	%r316, %r315;
$L__BB0_148:
	setp.eq.s32 	%p113, %r138, 2;
	@%p113 bra 	$L__BB0_151;
	ld.local.u32 	%r159, [%rd25+12];
	setp.le.s32 	%p114, %r316, %r159;
	@%p114 bra 	$L__BB0_151;
	st.local.u32 	[%rd25+8], %r159;
	st.local.u32 	[%rd25+12], %r316;
$L__BB0_151:
	add.s32 	%r160, %r254, -7;
	setp.eq.s32 	%p115, %r24, 6;
	@%p115 bra 	$L__BB0_195;
	setp.lt.s32 	%p116, %r254, 8;
	@%p116 bra 	$L__BB0_173;
	add.s32 	%r245, %r254, -8;
	and.b32  	%r161, %r160, 3;
	setp.lt.u32 	%p117, %r245, 3;
	mov.b32 	%r323, 0;
	@%p117 bra 	$L__BB0_164;
	and.b32  	%r323, %r160, -4;
	ld.local.u32 	%r318, [%rd1];
	neg.s32 	%r317, %r323;
	add.s64 	%rd75, %rd1, 8;
$L__BB0_155:
	ld.local.u32 	%r319, [%rd75+-4];
	setp.le.s32 	%p118, %r318, %r319;
	@%p118 bra 	$L__BB0_157;
	st.local.u32 	[%rd75+-8], %r319;
	st.local.u32 	[%rd75+-4], %r318;
	mov.u32 	%r319, %r318;
$L__BB0_157:
	ld.local.u32 	%r320, [%rd75];
	setp.le.s32 	%p119, %r319, %r320;
	@%p119 bra 	$L__BB0_159;
	st.local.u32 	[%rd75+-4], %r320;
	st.local.u32 	[%rd75], %r319;
	mov.u32 	%r320, %r319;
$L__BB0_159:
	ld.local.u32 	%r321, [%rd75+4];
	setp.le.s32 	%p120, %r320, %r321;
	@%p120 bra 	$L__BB0_161;
	st.local.u32 	[%rd75], %r321;
	st.local.u32 	[%rd75+4], %r320;
	mov.u32 	%r321, %r320;
$L__BB0_161:
	ld.local.u32 	%r318, [%rd75+8];
	setp.le.s32 	%p121, %r321, %r318;
	@%p121 bra 	$L__BB0_163;
	st.local.u32 	[%rd75+4], %r318;
	st.local.u32 	[%rd75+8], %r321;
	mov.u32 	%r318, %r321;
$L__BB0_163:
	add.s32 	%r317, %r317, 4;
	add.s64 	%rd75, %rd75, 16;
	setp.ne.s32 	%p122, %r317, 0;
	@%p122 bra 	$L__BB0_155;
$L__BB0_164:
	setp.eq.s32 	%p123, %r161, 0;
	@%p123 bra 	$L__BB0_173;
	mul.wide.u32 	%rd62, %r323, 4;
	add.s64 	%rd29, %rd1, %rd62;
	ld.local.u32 	%r177, [%rd29];
	ld.local.u32 	%r324, [%rd29+4];
	setp.le.s32 	%p124, %r177, %r324;
	@%p124 bra 	$L__BB0_167;
	st.local.u32 	[%rd29], %r324;
	st.local.u32 	[%rd29+4], %r177;
	mov.u32 	%r324, %r177;
$L__BB0_167:
	setp.eq.s32 	%p125, %r161, 1;
	@%p125 bra 	$L__BB0_173;
	ld.local.u32 	%r325, [%rd29+8];
	setp.le.s32 	%p126, %r324, %r325;
	@%p126 bra 	$L__BB0_170;
	st.local.u32 	[%rd29+4], %r325;
	st.local.u32 	[%rd29+8], %r324;
	mov.u32 	%r325, %r324;
$L__BB0_170:
	setp.eq.s32 	%p127, %r161, 2;
	@%p127 bra 	$L__BB0_173;
	ld.local.u32 	%r182, [%rd29+12];
	setp.le.s32 	%p128, %r325, %r182;
	@%p128 bra 	$L__BB0_173;
	st.local.u32 	[%rd29+8], %r182;
	st.local.u32 	[%rd29+12], %r325;
$L__BB0_173:
	setp.lt.s32 	%p129, %r254, 9;
	@%p129 bra 	$L__BB0_195;
	add.s32 	%r247, %r254, -9;
	and.b32  	%r183, %r254, 3;
	setp.lt.u32 	%p130, %r247, 3;
	mov.b32 	%r333, 0;
	@%p130 bra 	$L__BB0_186;
	ld.local.u32 	%r328, [%rd1];
	add.s64 	%rd76, %rd1, 8;
	and.b32  	%r249, %r254, 508;
	neg.s32 	%r326, %r249;
	mov.b32 	%r327, 8;
$L__BB0_176:
	ld.local.u32 	%r329, [%rd76+-4];
	setp.le.s32 	%p131, %r328, %r329;
	@%p131 bra 	$L__BB0_178;
	st.local.u32 	[%rd76+-8], %r329;
	st.local.u32 	[%rd76+-4], %r328;
	mov.u32 	%r329, %r328;
$L__BB0_178:
	ld.local.u32 	%r330, [%rd76];
	setp.le.s32 	%p132, %r329, %r330;
	@%p132 bra 	$L__BB0_180;
	st.local.u32 	[%rd76+-4], %r330;
	st.local.u32 	[%rd76], %r329;
	mov.u32 	%r330, %r329;
$L__BB0_180:
	ld.local.u32 	%r331, [%rd76+4];
	setp.le.s32 	%p133, %r330, %r331;
	@%p133 bra 	$L__BB0_182;
	st.local.u32 	[%rd76], %r331;
	st.local.u32 	[%rd76+4], %r330;
	mov.u32 	%r331, %r330;
$L__BB0_182:
	ld.local.u32 	%r328, [%rd76+8];
	setp.le.s32 	%p134, %r331, %r328;
	@%p134 bra 	$L__BB0_184;
	st.local.u32 	[%rd76+4], %r328;
	st.local.u32 	[%rd76+8], %r331;
	mov.u32 	%r328, %r331;
$L__BB0_184:
	add.s64 	%rd76, %rd76, 16;
	add.s32 	%r327, %r327, 4;
	add.s32 	%r326, %r326, 4;
	setp.ne.s32 	%p135, %r326, -8;
	@%p135 bra 	$L__BB0_176;
	add.s32 	%r333, %r327, -8;
$L__BB0_186:
	setp.eq.s32 	%p136, %r183, 0;
	@%p136 bra 	$L__BB0_195;
	mul.wide.u32 	%rd63, %r333, 4;
	add.s64 	%rd33, %rd1, %rd63;
	ld.local.u32 	%r201, [%rd33];
	ld.local.u32 	%r334, [%rd33+4];
	setp.le.s32 	%p137, %r201, %r334;
	@%p137 bra 	$L__BB0_189;
	st.local.u32 	[%rd33], %r334;
	st.local.u32 	[%rd33+4], %r201;
	mov.u32 	%r334, %r201;
$L__BB0_189:
	setp.eq.s32 	%p138, %r183, 1;
	@%p138 bra 	$L__BB0_195;
	ld.local.u32 	%r335, [%rd33+8];
	setp.le.s32 	%p139, %r334, %r335;
	@%p139 bra 	$L__BB0_192;
	st.local.u32 	[%rd33+4], %r335;
	st.local.u32 	[%rd33+8], %r334;
	mov.u32 	%r335, %r334;
$L__BB0_192:
	setp.eq.s32 	%p140, %r183, 2;
	@%p140 bra 	$L__BB0_195;
	ld.local.u32 	%r206, [%rd33+12];
	setp.le.s32 	%p141, %r335, %r206;
	@%p141 bra 	$L__BB0_195;
	st.local.u32 	[%rd33+8], %r206;
	st.local.u32 	[%rd33+12], %r335;
$L__BB0_195:
	shr.u32 	%r250, %r254, 1;
	mul.wide.u32 	%rd64, %r250, 4;
	add.s64 	%rd65, %rd1, %rd64;
	ld.local.u32 	%r251, [%rd65];
	mad.lo.s32 	%r252, %r207, %r214, %r1;
	cvta.to.global.u64 	%rd66, %rd35;
	mul.wide.s32 	%rd67, %r252, 4;
	add.s64 	%rd68, %rd66, %rd67;
	st.global.u32 	[%rd68], %r251;
$L__BB0_196:
	ret;

}


// ===== COMPILED SASS (sm_100) =====

	.target	sm_100

	.elftype	@"ET_EXEC"


//--------------------- .note.nv.tkinfo           --------------------------
	.section	.note.nv.tkinfo,"",@"SHT_NOTE"
	.sectionflags	@"SHF_NOTE_NV_TKINFO"
	.tkinfo
        /*0018*/ 	.word	0x00000002
        /*0030*/ 	.string	""
        /*0030*/ 	.string	"ptxas"
        /*0030*/ 	.string	"Cuda compilation tools, release 13.0, V13.0.88"
        /*0030*/ 	.string	"Build cuda_13.0.r13.0/compiler.36424714_0"
        /*0030*/ 	.string	"-arch sm_100 -m 64 "



//--------------------- .note.nv.cuinfo           --------------------------
	.section	.note.nv.cuinfo,"",@"SHT_NOTE"
	.sectionflags	@"SHF_NOTE_NV_CUINFO"
        /*0018*/ 	.short	0x0002
        /*001a*/ 	.short	0x0064
        /*001c*/ 	.short	0x0082
	.zero		2


//--------------------- .nv.info                  --------------------------
	.section	.nv.info,"",@"SHT_CUDA_INFO"
	.align	4


	//----- nvinfo : EIATTR_REGCOUNT
	.align		4
        /*0000*/ 	.byte	0x04, 0x2f
        /*0002*/ 	.short	(.L_1 - .L_0)
	.align		4
.L_0:
        /*0004*/ 	.word	index@(_Z23applyMedianFilterKernelPiS_ii)
        /*0008*/ 	.word	0x00000016


	//----- nvinfo : EIATTR_FRAME_SIZE
	.align		4
.L_1:
        /*000c*/ 	.byte	0x04, 0x11
        /*000e*/ 	.short	(.L_3 - .L_2)
	.align		4
.L_2:
        /*0010*/ 	.word	index@(_Z23applyMedianFilterKernelPiS_ii)
        /*0014*/ 	.word	0x00000028


	//----- nvinfo : EIATTR_MIN_STACK_SIZE
	.align		4
.L_3:
        /*0018*/ 	.byte	0x04, 0x12
        /*001a*/ 	.short	(.L_5 - .L_4)
	.align		4
.L_4:
        /*001c*/ 	.word	index@(_Z23applyMedianFilterKernelPiS_ii)
        /*0020*/ 	.word	0x00000028
.L_5:


//--------------------- .nv.compat                --------------------------
	.section	.nv.compat,"",@"SHT_CUDA_COMPAT_INFO"
	.align	4
        /*0000*/ 	.byte	0x02, 0x09, 0x00, 0x00, 0x02, 0x02, 0x01, 0x00, 0x02, 0x05, 0x05, 0x00, 0x03, 0x07, 0x01, 0x01
        /*0010*/ 	.byte	0x02, 0x03, 0x00, 0x00, 0x02, 0x06, 0x01, 0x00, 0x04, 0x0b, 0x08, 0x00, 0x09, 0x00, 0x00, 0x00
        /*0020*/ 	.byte	0x00, 0x00, 0x00, 0x00


//--------------------- .nv.info._Z23applyMedianFilterKernelPiS_ii --------------------------
	.section	.nv.info._Z23applyMedianFilterKernelPiS_ii,"",@"SHT_CUDA_INFO"
	.sectionflags	@""
	.align	4


	//----- nvinfo : EIATTR_CUDA_API_VERSION
	.align		4
        /*0000*/ 	.byte	0x04, 0x37
        /*0002*/ 	.short	(.L_7 - .L_6)
.L_6:
        /*0004*/ 	.word	0x00000082


	//----- nvinfo : EIATTR_KPARAM_INFO
	.align		4
.L_7:
        /*0008*/ 	.byte	0x04, 0x17
        /*000a*/ 	.short	(.L_9 - .L_8)
.L_8:
        /*000c*/ 	.word	0x00000000
        /*0010*/ 	.short	0x0003
        /*0012*/ 	.short	0x0014
        /*0014*/ 	.byte	0x00, 0xf0, 0x11, 0x00


	//----- nvinfo : EIATTR_KPARAM_INFO
	.align		4
.L_9:
        /*0018*/ 	.byte	0x04, 0x17
        /*001a*/ 	.short	(.L_11 - .L_10)
.L_10:
        /*001c*/ 	.word	0x00000000
        /*0020*/ 	.short	0x0002
        /*0022*/ 	.short	0x0010
        /*0024*/ 	.byte	0x00, 0xf0, 0x11, 0x00


	//----- nvinfo : EIATTR_KPARAM_INFO
	.align		4
.L_11:
        /*0028*/ 	.byte	0x04, 0x17
        /*002a*/ 	.short	(.L_13 - .L_12)
.L_12:
        /*002c*/ 	.word	0x00000000
        /*0030*/ 	.short	0x0001
        /*0032*/ 	.short	0x0008
        /*0034*/ 	.byte	0x00, 0xf5, 0x21, 0x00


	//----- nvinfo : EIATTR_KPARAM_INFO
	.align		4
.L_13:
        /*0038*/ 	.byte	0x04, 0x17
        /*003a*/ 	.short	(.L_15 - .L_14)
.L_14:
        /*003c*/ 	.word	0x00000000
        /*0040*/ 	.short	0x0000
        /*0042*/ 	.short	0x0000
        /*0044*/ 	.byte	0x00, 0xf5, 0x21, 0x00


	//----- nvinfo : EIATTR_SPARSE_MMA_MASK
	.align		4
.L_15:
        /*0048*/ 	.byte	0x03, 0x50
        /*004a*/ 	.short	0x0000


	//----- nvinfo : EIATTR_MAXREG_COUNT
	.align		4
        /*004c*/ 	.byte	0x03, 0x1b
        /*004e*/ 	.short	0x00ff


	//----- nvinfo : EIATTR_NUM_BARRIERS
	.align		4
        /*0050*/ 	.byte	0x02, 0x4c
        /*0052*/ 	.byte	0x01
	.zero		1


	//----- nvinfo : EIATTR_MERCURY_ISA_VERSION
	.align		4
        /*0054*/ 	.byte	0x03, 0x5f
        /*0056*/ 	.short	0x0101


	//----- nvinfo : EIATTR_VRC_CTA_INIT_COUNT
	.align		4
        /*0058*/ 	.byte	0x02, 0x4a
	.zero		1
	.zero		1


	//----- nvinfo : EIATTR_EXIT_INSTR_OFFSETS
	.align		4
        /*005c*/ 	.byte	0x04, 0x1c
        /*005e*/ 	.short	(.L_17 - .L_16)


	//   ....[0]....
.L_16:
        /*0060*/ 	.word	0x00000170


	//   ....[1]....
        /*0064*/ 	.word	0x00002420


	//----- nvinfo : EIATTR_CRS_STACK_SIZE
	.align		4
.L_17:
        /*0068*/ 	.byte	0x04, 0x1e
        /*006a*/ 	.short	(.L_19 - .L_18)
.L_18:
        /*006c*/ 	.word	0x00000000


	//----- nvinfo : EIATTR_CBANK_PARAM_SIZE
	.align		4
.L_19:
        /*0070*/ 	.byte	0x03, 0x19
        /*0072*/ 	.short	0x0018


	//----- nvinfo : EIATTR_PARAM_CBANK
	.align		4
        /*0074*/ 	.byte	0x04, 0x0a
        /*0076*/ 	.short	(.L_21 - .L_20)
	.align		4
.L_20:
        /*0078*/ 	.word	index@(.nv.constant0._Z23applyMedianFilterKernelPiS_ii)
        /*007c*/ 	.short	0x0380
        /*007e*/ 	.short	0x0018


	//----- nvinfo : EIATTR_SW_WAR
	.align		4
.L_21:
        /*0080*/ 	.byte	0x04, 0x36
        /*0082*/ 	.short	(.L_23 - .L_22)
.L_22:
        /*0084*/ 	.word	0x00000008
.L_23:


//--------------------- .nv.callgraph             --------------------------
	.section	.nv.callgraph,"",@"SHT_CUDA_CALLGRAPH"
	.align	4
	.sectionentsize	8
	.align		4
        /*0000*/ 	.word	0x00000000
	.align		4
        /*0004*/ 	.word	0xffffffff
	.align		4
        /*0008*/ 	.word	0x00000000
	.align		4
        /*000c*/ 	.word	0xfffffffe
	.align		4
        /*0010*/ 	.word	0x00000000
	.align		4
        /*0014*/ 	.word	0xfffffffd
	.align		4
        /*0018*/ 	.word	0x00000000
	.align		4
        /*001c*/ 	.word	0xfffffffc


//--------------------- .text._Z23applyMedianFilterKernelPiS_ii --------------------------
	.section	.text._Z23applyMedianFilterKernelPiS_ii,"ax",@progbits
	.align	128
        .global         _Z23applyMedianFilterKernelPiS_ii
        .type           _Z23applyMedianFilterKernelPiS_ii,@function
        .size           _Z23applyMedianFilterKernelPiS_ii,(.L_x_42 - _Z23applyMedianFilterKernelPiS_ii)
        .other          _Z23applyMedianFilterKernelPiS_ii,@"STO_CUDA_ENTRY STV_DEFAULT"
_Z23applyMedianFilterKernelPiS_ii:
.text._Z23applyMedianFilterKernelPiS_ii:
[----:B------:R-:W0:Y:S01]  /*0000*/  LDC R1, c[0x0][0x37c] ;  /* 0x0000df00ff017b82 */ /* 0x000e220000000800 */
[----:B------:R-:W1:Y:S01]  /*0010*/  S2R R9, SR_TID.Y ;  /* 0x0000000000097919 */ /* 0x000e620000002200 */
[----:B------:R-:W2:Y:S01]  /*0020*/  LDCU.64 UR8, c[0x0][0x390] ;  /* 0x00007200ff0877ac */ /* 0x000ea20008000a00 */
[----:B0-----:R-:W-:Y:S01]  /*0030*/  VIADD R1, R1, 0xffffffd8 ;  /* 0xffffffd801017836 */ /* 0x001fe20000000000 */
[----:B------:R-:W1:Y:S01]  /*0040*/  S2R R6, SR_CTAID.Y ;  /* 0x0000000000067919 */ /* 0x000e620000002600 */
[----:B------:R-:W0:Y:S01]  /*0050*/  LDCU.64 UR6, c[0x0][0x358] ;  /* 0x00006b00ff0677ac */ /* 0x000e220008000a00 */
[----:B------:R-:W3:Y:S01]  /*0060*/  S2R R0, SR_TID.X ;  /* 0x0000000000007919 */ /* 0x000ee20000002100 */
[----:B------:R-:W3:Y:S01]  /*0070*/  S2R R5, SR_CTAID.X ;  /* 0x0000000000057919 */ /* 0x000ee20000002500 */
[----:B-1----:R-:W-:-:S05]  /*0080*/  IMAD R6, R6, 0x3, R9 ;  /* 0x0000000306067824 */ /* 0x002fca00078e0209 */
[----:B--2---:R-:W-:Y:S01]  /*0090*/  ISETP.GE.AND P0, PT, R6, UR9, PT ;  /* 0x0000000906007c0c */ /* 0x004fe2000bf06270 */
[----:B---3--:R-:W-:-:S05]  /*00a0*/  IMAD R5, R5, 0x3, R0 ;  /* 0x0000000305057824 */ /* 0x008fca00078e0200 */
[----:B------:R-:W-:-:S13]  /*00b0*/  ISETP.LT.AND P0, PT, R5, UR8, !P0 ;  /* 0x0000000805007c0c */ /* 0x000fda000c701270 */
[----:B------:R-:W1:Y:S01]  /*00c0*/  @P0 LDC.64 R2, c[0x0][0x380] ;  /* 0x0000e000ff020b82 */ /* 0x000e620000000a00 */
[----:B------:R-:W-:-:S04]  /*00d0*/  @P0 IMAD R7, R6, UR8, R5 ;  /* 0x0000000806070c24 */ /* 0x000fc8000f8e0205 */
[----:B-1----:R-:W-:-:S06]  /*00e0*/  @P0 IMAD.WIDE R2, R7, 0x4, R2 ;  /* 0x0000000407020825 */ /* 0x002fcc00078e0202 */
[----:B0-----:R-:W2:Y:S01]  /*00f0*/  @P0 LDG.E R2, desc[UR6][R2.64] ;  /* 0x0000000602020981 */ /* 0x001ea2000c1e1900 */
[----:B------:R-:W0:Y:S01]  /*0100*/  S2UR UR5, SR_CgaCtaId ;  /* 0x00000000000579c3 */ /* 0x000e220000008800 */
[----:B------:R-:W-:Y:S01]  /*0110*/  UMOV UR4, 0x400 ;  /* 0x0000040000047882 */ /* 0x000fe20000000000 */
[----:B------:R-:W-:Y:S01]  /*0120*/  IMAD R0, R9, 0x3, R0 ;  /* 0x0000000309007824 */ /* 0x000fe200078e0200 */
[----:B0-----:R-:W-:-:S06]  /*0130*/  ULEA UR4, UR5, UR4, 0x18 ;  /* 0x0000000405047291 */ /* 0x001fcc000f8ec0ff */
[----:B------:R-:W-:-:S05]  /*0140*/  LEA R7, R0, UR4, 0x2 ;  /* 0x0000000400077c11 */ /* 0x000fca000f8e10ff */
[----:B--2---:R0:W-:Y:S01]  /*0150*/  @P0 STS [R7], R2 ;  /* 0x0000000207000388 */ /* 0x0041e20000000800 */
[----:B------:R-:W-:Y:S06]  /*0160*/  BAR.SYNC.DEFER_BLOCKING 0x0 ;  /* 0x0000000000007b1d */ /* 0x000fec0000010000 */
[----:B------:R-:W-:Y:S05]  /*0170*/  @!P0 EXIT ;  /* 0x000000000000894d */ /* 0x000fea0003800000 */
[C---:B------:R-:W-:Y:S01]  /*0180*/  ISETP.NE.AND P0, PT, R6.reuse, RZ, PT ;  /* 0x000000ff0600720c */ /* 0x040fe20003f05270 */
[C---:B0-----:R-:W-:Y:S01]  /*0190*/  VIADD R2, R5.reuse, 0x1 ;  /* 0x0000000105027836 */ /* 0x041fe20000000000 */
[----:B------:R-:W-:Y:S01]  /*01a0*/  ISETP.NE.AND P2, PT, R6, RZ, PT ;  /* 0x000000ff0600720c */ /* 0x000fe20003f45270 */
[----:B------:R-:W-:Y:S01]  /*01b0*/  IMAD.MOV.U32 R4, RZ, RZ, RZ ;  /* 0x000000ffff047224 */ /* 0x000fe200078e00ff */
[C---:B------:R-:W-:Y:S01]  /*01c0*/  ISETP.GT.AND P1, PT, R5.reuse, RZ, P0 ;  /* 0x000000ff0500720c */ /* 0x040fe20000724270 */
[----:B------:R-:W-:Y:S01]  /*01d0*/  BSSY.RECONVERGENT B0, `(.L_x_0) ;  /* 0x000021c000007945 */ /* 0x000fe20003800200 */
[C---:B------:R-:W-:Y:S02]  /*01e0*/  ISETP.LT.OR P2, PT, R5.reuse, RZ, !P2 ;  /* 0x000000ff0500720c */ /* 0x040fe40005741670 */
[----:B------:R-:W-:Y:S02]  /*01f0*/  ISETP.GE.AND P0, PT, R2, UR8, PT ;  /* 0x0000000802007c0c */ /* 0x000fe4000bf06270 */
[----:B------:R-:W-:-:S02]  /*0200*/  ISETP.GT.AND P4, PT, R5, UR8, PT ;  /* 0x0000000805007c0c */ /* 0x000fc4000bf84270 */
[C---:B------:R-:W-:Y:S02]  /*0210*/  ISETP.GT.AND P0, PT, R5.reuse, -0x2, !P0 ;  /* 0xfffffffe0500780c */ /* 0x040fe40004704270 */
[----:B------:R-:W-:Y:S02]  /*0220*/  ISETP.GE.AND P6, PT, R5, RZ, PT ;  /* 0x000000ff0500720c */ /* 0x000fe40003fc6270 */
[----:B------:R-:W-:Y:S01]  /*0230*/  ISETP.EQ.OR P3, PT, R6, RZ, !P0 ;  /* 0x000000ff0600720c */ /* 0x000fe20004762670 */
[----:B------:R-:W0:Y:S01]  /*0240*/  @P1 LDS R0, [R7+-0x10] ;  /* 0xfffff00007001984 */ /* 0x000e220000000800 */
[----:B------:R-:W-:-:S03]  /*0250*/  @P1 IMAD.MOV.U32 R4, RZ, RZ, 0x1 ;  /* 0x00000001ff041424 */ /* 0x000fc600078e00ff */
[----:B------:R-:W1:Y:S01]  /*0260*/  @!P2 LDS R8, [R7+-0xc] ;  /* 0xfffff4000708a984 */ /* 0x000e620000000800 */
[C---:B------:R-:W-:Y:S02]  /*0270*/  @!P2 VIADD R2, R4.reuse, 0x1 ;  /* 0x000000010402a836 */ /* 0x040fe40000000000 */
[----:B------:R-:W-:Y:S02]  /*0280*/  @!P2 IMAD R9, R4, 0x4, R1 ;  /* 0x000000040409a824 */ /* 0x000fe400078e0201 */
[----:B------:R-:W-:Y:S02]  /*0290*/  @!P2 IMAD.MOV.U32 R4, RZ, RZ, R2 ;  /* 0x000000ffff04a224 */ /* 0x000fe400078e0002 */
[----:B------:R-:W-:Y:S02]  /*02a0*/  VIADD R2, R6, 0x1 ;  /* 0x0000000106027836 */ /* 0x000fe40000000000 */
[----:B------:R-:W-:Y:S01]  /*02b0*/  @!P3 VIADD R3, R4, 0x1 ;  /* 0x000000010403b836 */ /* 0x000fe20000000000 */
[----:B0-----:R-:W-:Y:S01]  /*02c0*/  @P1 STL [R1], R0 ;  /* 0x0000000001001387 */ /* 0x001fe20000100800 */
[----:B------:R-:W-:-:S02]  /*02d0*/  ISETP.GT.AND P1, PT, R5, RZ, !P4 ;  /* 0x000000ff0500720c */ /* 0x000fc40006724270 */
[C---:B------:R-:W-:Y:S01]  /*02e0*/  ISETP.GE.U32.OR P4, PT, R2.reuse, UR9, !P0 ;  /* 0x0000000902007c0c */ /* 0x040fe2000c786470 */
[----:B-1----:R-:W-:Y:S01]  /*02f0*/  @!P2 STL [R9], R8 ;  /* 0x000000080900a387 */ /* 0x002fe20000100800 */
[C---:B------:R-:W-:Y:S02]  /*0300*/  ISETP.GE.U32.AND P2, PT, R2.reuse, UR9, PT ;  /* 0x0000000902007c0c */ /* 0x040fe4000bf46070 */
[----:B------:R-:W-:Y:S01]  /*0310*/  ISETP.GE.U32.OR P5, PT, R2, UR9, !P1 ;  /* 0x0000000902007c0c */ /* 0x000fe2000cfa6470 */
[----:B------:R-:W-:Y:S01]  /*0320*/  @!P3 IMAD R2, R4, 0x4, R1 ;  /* 0x000000040402b824 */ /* 0x000fe200078e0201 */
[----:B------:R-:W-:Y:S01]  /*0330*/  ISETP.LT.OR P2, PT, R5, RZ, P2 ;  /* 0x000000ff0500720c */ /* 0x000fe20001741670 */
[----:B------:R-:W-:Y:S01]  /*0340*/  @!P3 IMAD.MOV.U32 R4, RZ, RZ, R3 ;  /* 0x000000ffff04b224 */ /* 0x000fe200078e0003 */
[----:B------:R-:W-:Y:S03]  /*0350*/  @P6 LDS R8, [R7] ;  /* 0x0000000007086984 */ /* 0x000fe60000000800 */
[C---:B------:R-:W-:Y:S01]  /*0360*/  @P1 VIADD R10, R4.reuse, 0x1 ;  /* 0x00000001040a1836 */ /* 0x040fe20000000000 */
[----:B------:R-:W0:Y:S01]  /*0370*/  @!P3 LDS R3, [R7+-0x8] ;  /* 0xfffff8000703b984 */ /* 0x000e220000000800 */
[----:B------:R-:W-:-:S02]  /*0380*/  @P1 LEA R13, R4, R1, 0x2 ;  /* 0x00000001040d1211 */ /* 0x000fc400078e10ff */
[----:B------:R-:W-:Y:S01]  /*0390*/  @P1 IMAD.MOV.U32 R4, RZ, RZ, R10 ;  /* 0x000000ffff041224 */ /* 0x000fe200078e000a */
[----:B------:R-:W1:Y:S03]  /*03a0*/  @P1 LDS R0, [R7+-0x4] ;  /* 0xfffffc0007001984 */ /* 0x000e660000000800 */
[C---:B------:R-:W-:Y:S01]  /*03b0*/  @P6 VIADD R14, R4.reuse, 0x1 ;  /* 0x00000001040e6836 */ /* 0x040fe20000000000 */
[----:B------:R-:W2:Y:S01]  /*03c0*/  @P0 LDS R9, [R7+0x4] ;  /* 0x0000040007090984 */ /* 0x000ea20000000800 */
[--C-:B------:R-:W-:Y:S02]  /*03d0*/  @P6 IMAD R15, R4, 0x4, R1.reuse ;  /* 0x00000004040f6824 */ /* 0x100fe400078e0201 */
[----:B------:R-:W-:Y:S01]  /*03e0*/  @P6 IMAD.MOV.U32 R4, RZ, RZ, R14 ;  /* 0x000000ffff046224 */ /* 0x000fe200078e000e */
[----:B------:R-:W3:Y:S03]  /*03f0*/  @!P5 LDS R10, [R7+0x8] ;  /* 0x00000800070ad984 */ /* 0x000ee60000000800 */
[C---:B------:R-:W-:Y:S01]  /*0400*/  @P0 VIADD R14, R4.reuse, 0x1 ;  /* 0x00000001040e0836 */ /* 0x040fe20000000000 */
[----:B------:R-:W4:Y:S01]  /*0410*/  @!P2 LDS R11, [R7+0xc] ;  /* 0x00000c00070ba984 */ /* 0x000f220000000800 */
[----:B------:R-:W-:-:S02]  /*0420*/  @P0 IMAD R16, R4, 0x4, R1 ;  /* 0x0000000404100824 */ /* 0x000fc400078e0201 */
[----:B------:R-:W-:Y:S01]  /*0430*/  @P0 IMAD.MOV.U32 R4, RZ, RZ, R14 ;  /* 0x000000ffff040224 */ /* 0x000fe200078e000e */
[----:B------:R5:W4:Y:S03]  /*0440*/  @!P4 LDS R12, [R7+0x10] ;  /* 0x00001000070cc984 */ /* 0x000b260000000800 */
[C---:B------:R-:W-:Y:S02]  /*0450*/  @!P5 VIADD R14, R4.reuse, 0x1 ;  /* 0x00000001040ed836 */ /* 0x040fe40000000000 */
[----:B------:R-:W-:Y:S02]  /*0460*/  @!P5 IMAD R17, R4, 0x4, R1 ;  /* 0x000000040411d824 */ /* 0x000fe400078e0201 */
[----:B------:R-:W-:-:S04]  /*0470*/  @!P5 IMAD.MOV.U32 R4, RZ, RZ, R14 ;  /* 0x000000ffff04d224 */ /* 0x000fc800078e000e */
[C---:B------:R-:W-:Y:S01]  /*0480*/  @!P2 VIADD R14, R4.reuse, 0x1 ;  /* 0x00000001040ea836 */ /* 0x040fe20000000000 */
[----:B------:R-:W-:-:S03]  /*0490*/  @!P2 LEA R18, R4, R1, 0x2 ;  /* 0x000000010412a211 */ /* 0x000fc600078e10ff */
[----:B------:R-:W-:-:S04]  /*04a0*/  @!P2 IMAD.MOV.U32 R4, RZ, RZ, R14 ;  /* 0x000000ffff04a224 */ /* 0x000fc800078e000e */
[C---:B------:R-:W-:Y:S01]  /*04b0*/  @!P4 IMAD R19, R4.reuse, 0x4, R1 ;  /* 0x000000040413c824 */ /* 0x040fe200078e0201 */
[----:B0-----:R0:W-:Y:S01]  /*04c0*/  @!P3 STL [R2], R3 ;  /* 0x000000030200b387 */ /* 0x0011e20000100800 */
[----:B-----5:R-:W-:-:S03]  /*04d0*/  @!P4 VIADD R7, R4, 0x1 ;  /* 0x000000010407c836 */ /* 0x020fc60000000000 */
[----:B-1----:R0:W-:Y:S01]  /*04e0*/  @P1 STL [R13], R0 ;  /* 0x000000000d001387 */ /* 0x0021e20000100800 */
[----:B------:R-:W-:-:S03]  /*04f0*/  @!P4 IMAD.MOV.U32 R4, RZ, RZ, R7 ;  /* 0x000000ffff04c224 */ /* 0x000fc600078e0007 */
[----:B------:R0:W-:Y:S04]  /*0500*/  @P6 STL [R15], R8 ;  /* 0x000000080f006387 */ /* 0x0001e80000100800 */
[----:B--2---:R0:W-:Y:S01]  /*0510*/  @P0 STL [R16], R9 ;  /* 0x0000000910000387 */ /* 0x0041e20000100800 */
[----:B------:R-:W-:-:S03]  /*0520*/  ISETP.GT.U32.AND P0, PT, R4, 0x1, PT ;  /* 0x000000010400780c */ /* 0x000fc60003f04070 */
[----:B---3--:R0:W-:Y:S04]  /*0530*/  @!P5 STL [R17], R10 ;  /* 0x0000000a1100d387 */ /* 0x0081e80000100800 */
[----:B----4-:R0:W-:Y:S04]  /*0540*/  @!P2 STL [R18], R11 ;  /* 0x0000000b1200a387 */ /* 0x0101e80000100800 */
[----:B------:R0:W-:Y:S02]  /*0550*/  @!P4 STL [R19], R12 ;  /* 0x0000000c1300c387 */ /* 0x0001e40000100800 */
[----:B------:R-:W-:Y:S05]  /*0560*/  @!P0 BRA `(.L_x_1) ;  /* 0x0000001c00888947 */ /* 0x000fea0003800000 */
[C---:B0-----:R-:W-:Y:S01]  /*0570*/  VIADD R12, R4.reuse, 0xfffffffe ;  /* 0xfffffffe040c7836 */ /* 0x041fe20000000000 */
[----:B------:R-:W-:Y:S01]  /*0580*/  BSSY.RECONVERGENT B1, `(.L_x_2) ;  /* 0x0000021000017945 */ /* 0x000fe20003800200 */
[----:B------:R-:W-:Y:S02]  /*0590*/  VIADD R7, R4, 0xffffffff ;  /* 0xffffffff04077836 */ /* 0x000fe40000000000 */
[----:B------:R-:W-:Y:S01]  /*05a0*/  IMAD.MOV.U32 R0, RZ, RZ, RZ ;  /* 0x000000ffff007224 */ /* 0x000fe200078e00ff */
[----:B------:R-:W-:Y:S02]  /*05b0*/  ISETP.GE.U32.AND P0, PT, R12, 0x3, PT ;  /* 0x000000030c00780c */ /* 0x000fe40003f06070 */
[----:B------:R-:W-:-:S04]  /*05c0*/  LOP3.LUT R13, R7, 0x3, RZ, 0xc0, !PT ;  /* 0x00000003070d7812 */ /* 0x000fc800078ec0ff */
[----:B------:R-:W-:-:S07]  /*05d0*/  ISETP.NE.AND P2, PT, R13, RZ, PT ;  /* 0x000000ff0d00720c */ /* 0x000fce0003f45270 */
[----:B------:R-:W-:Y:S06]  /*05e0*/  @!P0 BRA `(.L_x_3) ;  /* 0x0000000000688947 */ /* 0x000fec0003800000 */
[----:B------:R0:W5:Y:S01]  /*05f0*/  LDL R9, [R1] ;  /* 0x0000000001097983 */ /* 0x0001620000100800 */
[----:B------:R-:W-:Y:S01]  /*0600*/  LOP3.LUT R0, R7, 0xfffffffc, RZ, 0xc0, !PT ;  /* 0xfffffffc07007812 */ /* 0x000fe200078ec0ff */
[----:B------:R-:W-:-:S04]  /*0610*/  VIADD R3, R1, 0x8 ;  /* 0x0000000801037836 */ /* 0x000fc80000000000 */
[----:B------:R-:W-:-:S07]  /*0620*/  IMAD.MOV R2, RZ, RZ, -R0 ;  /* 0x000000ffff027224 */ /* 0x000fce00078e0a00 */
.L_x_4:
[----:B------:R-:W2:Y:S04]  /*0630*/  LDL R8, [R3+-0x4] ;  /* 0xfffffc0003087983 */ /* 0x000ea80000100800 */
[----:B------:R-:W3:Y:S04]  /*0640*/  LDL R11, [R3] ;  /* 0x00000000030b7983 */ /* 0x000ee80000100800 */
[----:B------:R-:W4:Y:S01]  /*0650*/  LDL R10, [R3+0x4] ;  /* 0x00000400030a7983 */ /* 0x000f220000100800 */
[----:B--2--5:R-:W-:-:S13]  /*0660*/  ISETP.GT.AND P0, PT, R9, R8, PT ;  /* 0x000000080900720c */ /* 0x024fda0003f04270 */
[----:B------:R1:W-:Y:S02]  /*0670*/  @P0 STL.64 [R3+-0x8], R8 ;  /* 0xfffff80803000387 */ /* 0x0003e40000100a00 */
[----:B-1----:R-:W-:Y:S02]  /*0680*/  @P0 IMAD.MOV.U32 R8, RZ, RZ, R9 ;  /* 0x000000ffff080224 */ /* 0x002fe400078e0009 */
[----:B------:R-:W2:Y:S01]  /*0690*/  LDL R9, [R3+0x8] ;  /* 0x0000080003097983 */ /* 0x000ea20000100800 */
[----:B------:R-:W-:Y:S02]  /*06a0*/  VIADD R2, R2, 0x4 ;  /* 0x0000000402027836 */ /* 0x000fe40000000000 */
[----:B---3--:R-:W-:-:S13]  /*06b0*/  ISETP.GT.AND P0, PT, R8, R11, PT ;  /* 0x0000000b0800720c */ /* 0x008fda0003f04270 */
[----:B------:R1:W-:Y:S04]  /*06c0*/  @P0 STL [R3+-0x4], R11 ;  /* 0xfffffc0b03000387 */ /* 0x0003e80000100800 */
[----:B------:R-:W-:Y:S01]  /*06d0*/  @P0 STL [R3], R8 ;  /* 0x0000000803000387 */ /* 0x000fe20000100800 */
[----:B-1----:R-:W-:-:S05]  /*06e0*/  @P0 IMAD.MOV.U32 R11, RZ, RZ, R8 ;  /* 0x000000ffff0b0224 */ /* 0x002fca00078e0008 */
[----:B----4-:R-:W-:-:S13]  /*06f0*/  ISETP.GT.AND P1, PT, R11, R10, PT ;  /* 0x0000000a0b00720c */ /* 0x010fda0003f24270 */
[----:B------:R1:W-:Y:S02]  /*0700*/  @P1 STL.64 [R3], R10 ;  /* 0x0000000a03001387 */ /* 0x0003e40000100a00 */
[----:B-1----:R-:W-:Y:S02]  /*0710*/  @P1 MOV R10, R11 ;  /* 0x0000000b000a1202 */ /* 0x002fe40000000f00 */
[----:B------:R-:W-:Y:S02]  /*0720*/  ISETP.NE.AND P1, PT, R2, RZ, PT ;  /* 0x000000ff0200720c */ /* 0x000fe40003f25270 */
[----:B--2---:R-:W-:-:S13]  /*0730*/  ISETP.GT.AND P0, PT, R10, R9, PT ;  /* 0x000000090a00720c */ /* 0x004fda0003f04270 */
[----:B------:R1:W-:Y:S04]  /*0740*/  @P0 STL [R3+0x4], R9 ;  /* 0x0000040903000387 */ /* 0x0003e80000100800 */
[----:B------:R2:W-:Y:S01]  /*0750*/  @P0 STL [R3+0x8], R10 ;  /* 0x0000080a03000387 */ /* 0x0005e20000100800 */
[----:B-1----:R-:W-:Y:S02]  /*0760*/  @P0 IMAD.MOV.U32 R9, RZ, RZ, R10 ;  /* 0x000000ffff090224 */ /* 0x002fe400078e000a */
[----:B--2---:R-:W-:Y:S01]  /*0770*/  VIADD R3, R3, 0x10 ;  /* 0x0000001003037836 */ /* 0x004fe20000000000 */
[----:B------:R-:W-:Y:S06]  /*0780*/  @P1 BRA `(.L_x_4) ;  /* 0xfffffffc00a81947 */ /* 0x000fec000383ffff */
.L_x_3:
[----:B------:R-:W-:Y:S05]  /*0790*/  BSYNC.RECONVERGENT B1 ;  /* 0x0000000000017941 */ /* 0x000fea0003800200 */
.L_x_2:
[----:B------:R-:W-:Y:S04]  /*07a0*/  BSSY.RECONVERGENT B1, `(.L_x_5) ;  /* 0x0000015000017945 */ /* 0x000fe80003800200 */
[----:B------:R-:W-:Y:S05]  /*07b0*/  @!P2 BRA `(.L_x_6) ;  /* 0x00000000004ca947 */ /* 0x000fea0003800000 */
[----:B------:R-:W-:-:S05]  /*07c0*/  IMAD R0, R0, 0x4, R1 ;  /* 0x0000000400007824 */ /* 0x000fca00078e0201 */
[----:B------:R-:W2:Y:S01]  /*07d0*/  LDL.64 R2, [R0] ;  /* 0x0000000000027983 */ /* 0x000ea20000100a00 */
[----:B------:R-:W-:Y:S02]  /*07e0*/  ISETP.NE.AND P1, PT, R13, 0x1, PT ;  /* 0x000000010d00780c */ /* 0x000fe40003f25270 */
[----:B--2---:R-:W-:Y:S01]  /*07f0*/  ISETP.GT.AND P0, PT, R2, R3, PT ;  /* 0x000000030200720c */ /* 0x004fe20003f04270 */
[----:B------:R-:W-:Y:S02]  /*0800*/  IMAD.MOV.U32 R8, RZ, RZ, R3 ;  /* 0x000000ffff087224 */ /* 0x000fe400078e0003 */
[----:B------:R-:W-:-:S10]  /*0810*/  IMAD.MOV.U32 R9, RZ, RZ, R2 ;  /* 0x000000ffff097224 */ /* 0x000fd400078e0002 */
[----:B------:R1:W-:Y:S01]  /*0820*/  @P0 STL.64 [R0], R8 ;  /* 0x0000000800000387 */ /* 0x0003e20000100a00 */
[----:B------:R-:W-:Y:S01]  /*0830*/  @P0 IMAD.MOV.U32 R3, RZ, RZ, R2 ;  /* 0x000000ffff030224 */ /* 0x000fe200078e0002 */
[----:B------:R-:W-:Y:S06]  /*0840*/  @!P1 BRA `(.L_x_6) ;  /* 0x0000000000289947 */ /* 0x000fec0003800000 */
[----:B-1----:R-:W2:Y:S01]  /*0850*/  LDL R9, [R0+0x8] ;  /* 0x0000080000097983 */ /* 0x002ea20000100800 */
[----:B------:R-:W-:Y:S02]  /*0860*/  ISETP.NE.AND P1, PT, R13, 0x2, PT ;  /* 0x000000020d00780c */ /* 0x000fe40003f25270 */
[----:B--2---:R-:W-:-:S13]  /*0870*/  ISETP.GT.AND P0, PT, R3, R9, PT ;  /* 0x000000090300720c */ /* 0x004fda0003f04270 */
[----:B------:R-:W-:Y:S04]  /*0880*/  @P0 STL [R0+0x8], R3 ;  /* 0x0000080300000387 */ /* 0x000fe80000100800 */
[----:B------:R1:W-:Y:S02]  /*0890*/  @P0 STL [R0+0x4], R9 ;  /* 0x0000040900000387 */ /* 0x0003e40000100800 */
[----:B-1----:R-:W-:Y:S01]  /*08a0*/  @P0 IMAD.MOV.U32 R9, RZ, RZ, R3 ;  /* 0x000000ffff090224 */ /* 0x002fe200078e0003 */
[----:B------:R-:W-:Y:S06]  /*08b0*/  @!P1 BRA `(.L_x_6) ;  /* 0x00000000000c9947 */ /* 0x000fec0003800000 */
[----:B------:R-:W2:Y:S02]  /*08c0*/  LDL R8, [R0+0xc] ;  /* 0x00000c0000087983 */ /* 0x000ea40000100800 */
[----:B--2---:R-:W-:-:S13]  /*08d0*/  ISETP.GT.AND P0, PT, R9, R8, PT ;  /* 0x000000080900720c */ /* 0x004fda0003f04270 */
[----:B------:R2:W-:Y:S02]  /*08e0*/  @P0 STL.64 [R0+0x8], R8 ;  /* 0x0000080800000387 */ /* 0x0005e40000100a00 */
.L_x_6:
[----:B------:R-:W-:Y:S05]  /*08f0*/  BSYNC.RECONVERGENT B1 ;  /* 0x0000000000017941 */ /* 0x000fea0003800200 */
.L_x_5:
[----:B------:R-:W-:-:S13]  /*0900*/  ISETP.NE.AND P0, PT, R7, 0x1, PT ;  /* 0x000000010700780c */ /* 0x000fda0003f05270 */
[----:B------:R-:W-:Y:S05]  /*0910*/  @!P0 BRA `(.L_x_1) ;  /* 0x00000018009c8947 */ /* 0x000fea0003800000 */
[----:B------:R-:W-:Y:S01]  /*0920*/  VIADD R13, R4, 0xfffffffd ;  /* 0xfffffffd040d7836 */ /* 0x000fe20000000000 */
[----:B------:R-:W-:Y:S01]  /*0930*/  LOP3.LUT R14, R12, 0x3, RZ, 0xc0, !PT ;  /* 0x000000030c0e7812 */ /* 0x000fe200078ec0ff */
[----:B------:R-:W-:Y:S01]  /*0940*/  BSSY.RECONVERGENT B1, `(.L_x_7) ;  /* 0x000001f000017945 */ /* 0x000fe20003800200 */
[----:B-12---:R-:W-:Y:S02]  /*0950*/  IMAD.MOV.U32 R0, RZ, RZ, RZ ;  /* 0x000000ffff007224 */ /* 0x006fe400078e00ff */
[----:B------:R-:W-:Y:S02]  /*0960*/  ISETP.GE.U32.AND P0, PT, R13, 0x3, PT ;  /* 0x000000030d00780c */ /* 0x000fe40003f06070 */
[----:B------:R-:W-:-:S11]  /*0970*/  ISETP.NE.AND P2, PT, R14, RZ, PT ;  /* 0x000000ff0e00720c */ /* 0x000fd60003f45270 */
[----:B------:R-:W-:Y:S05]  /*0980*/  @!P0 BRA `(.L_x_8) ;  /* 0x0000000000688947 */ /* 0x000fea0003800000 */
[----:B------:R1:W5:Y:S01]  /*0990*/  LDL R9, [R1] ;  /* 0x0000000001097983 */ /* 0x0003620000100800 */
[----:B------:R-:W-:Y:S01]  /*09a0*/  LOP3.LUT R0, R12, 0xfffffffc, RZ, 0xc0, !PT ;  /* 0xfffffffc0c007812 */ /* 0x000fe200078ec0ff */
[----:B------:R-:W-:-:S03]  /*09b0*/  VIADD R3, R1, 0x8 ;  /* 0x0000000801037836 */ /* 0x000fc60000000000 */
[----:B------:R-:W-:-:S07]  /*09c0*/  IADD3 R2, PT, PT, -R0, RZ, RZ ;  /* 0x000000ff00027210 */ /* 0x000fce0007ffe1ff */
.L_x_9:
[----:B------:R-:W2:Y:S04]  /*09d0*/  LDL R8, [R3+-0x4] ;  /* 0xfffffc0003087983 */ /* 0x000ea80000100800 */
[----:B------:R-:W3:Y:S04]  /*09e0*/  LDL R11, [R3] ;  /* 0x00000000030b7983 */ /* 0x000ee80000100800 */
[----:B------:R-:W4:Y:S01]  /*09f0*/  LDL R10, [R3+0x4] ;  /* 0x00000400030a7983 */ /* 0x000f220000100800 */
[----:B--2--5:R-:W-:-:S13]  /*0a00*/  ISETP.GT.AND P0, PT, R9, R8, PT ;  /* 0x000000080900720c */ /* 0x024fda0003f04270 */
[----:B------:R2:W-:Y:S02]  /*0a10*/  @P0 STL.64 [R3+-0x8], R8 ;  /* 0xfffff80803000387 */ /* 0x0005e40000100a00 */
[----:B--2---:R-:W-:Y:S02]  /*0a20*/  @P0 IMAD.MOV.U32 R8, RZ, RZ, R9 ;  /* 0x000000ffff080224 */ /* 0x004fe400078e0009 */
[----:B------:R-:W2:Y:S01]  /*0a30*/  LDL R9, [R3+0x8] ;  /* 0x0000080003097983 */ /* 0x000ea20000100800 */
[----:B------:R-:W-:Y:S02]  /*0a40*/  VIADD R2, R2, 0x4 ;  /* 0x0000000402027836 */ /* 0x000fe40000000000 */
[----:B---3--:R-:W-:-:S13]  /*0a50*/  ISETP.GT.AND P0, PT, R8, R11, PT ;  /* 0x0000000b0800720c */ /* 0x008fda0003f04270 */
[----:B------:R3:W-:Y:S04]  /*0a60*/  @P0 STL [R3+-0x4], R11 ;  /* 0xfffffc0b03000387 */ /* 0x0007e80000100800 */
[----:B------:R-:W-:Y:S01]  /*0a70*/  @P0 STL [R3], R8 ;  /* 0x0000000803000387 */ /* 0x000fe20000100800 */
[----:B---3--:R-:W-:-:S05]  /*0a80*/  @P0 IMAD.MOV.U32 R11, RZ, RZ, R8 ;  /* 0x000000ffff0b0224 */ /* 0x008fca00078e0008 */
[----:B----4-:R-:W-:-:S13]  /*0a90*/  ISETP.GT.AND P1, PT, R11, R10, PT ;  /* 0x0000000a0b00720c */ /* 0x010fda0003f24270 */
[----:B------:R3:W-:Y:S02]  /*0aa0*/  @P1 STL.64 [R3], R10 ;  /* 0x0000000a03001387 */ /* 0x0007e40000100a00 */
[----:B---3--:R-:W-:Y:S01]  /*0ab0*/  @P1 IMAD.MOV.U32 R10, RZ, RZ, R11 ;  /* 0x000000ffff0a1224 */ /* 0x008fe200078e000b */
[----:B------:R-:W-:-:S04]  /*0ac0*/  ISETP.NE.AND P1, PT, R2, RZ, PT ;  /* 0x000000ff0200720c */ /* 0x000fc80003f25270 */
[----:B--2---:R-:W-:-:S13]  /*0ad0*/  ISETP.GT.AND P0, PT, R10, R9, PT ;  /* 0x000000090a00720c */ /* 0x004fda0003f04270 */
[----:B------:R2:W-:Y:S04]  /*0ae0*/  @P0 STL [R3+0x4], R9 ;  /* 0x0000040903000387 */ /* 0x0005e80000100800 */
[----:B------:R3:W-:Y:S01]  /*0af0*/  @P0 STL [R3+0x8], R10 ;  /* 0x0000080a03000387 */ /* 0x0007e20000100800 */
[----:B--2---:R-:W-:Y:S02]  /*0b00*/  @P0 IMAD.MOV.U32 R9, RZ, RZ, R10 ;  /* 0x000000ffff090224 */ /* 0x004fe400078e000a */
[----:B---3--:R-:W-:Y:S01]  /*0b10*/  VIADD R3, R3, 0x10 ;  /* 0x0000001003037836 */ /* 0x008fe20000000000 */
[----:B------:R-:W-:Y:S06]  /*0b20*/  @P1 BRA `(.L_x_9) ;  /* 0xfffffffc00a81947 */ /* 0x000fec000383ffff */
.L_x_8:
[----:B------:R-:W-:Y:S05]  /*0b30*/  BSYNC.RECONVERGENT B1 ;  /* 0x0000000000017941 */ /* 0x000fea0003800200 */
.L_x_7:
        /* <DEDUP_REMOVED lines=11> */
[----:B--2---:R-:W2:Y:S01]  /*0bf0*/  LDL R9, [R0+0x8] ;  /* 0x0000080000097983 */ /* 0x004ea20000100800 */
[----:B------:R-:W-:Y:S02]  /*0c00*/  ISETP.NE.AND P1, PT, R14, 0x2, PT ;  /* 0x000000020e00780c */ /* 0x000fe40003f25270 */
[----:B--2---:R-:W-:-:S13]  /*0c10*/  ISETP.GT.AND P0, PT, R3, R9, PT ;  /* 0x000000090300720c */ /* 0x004fda0003f04270 */
[----:B------:R-:W-:Y:S04]  /*0c20*/  @P0 STL [R0+0x8], R3 ;  /* 0x0000080300000387 */ /* 0x000fe80000100800 */
[----:B------:R2:W-:Y:S02]  /*0c30*/  @P0 STL [R0+0x4], R9 ;  /* 0x0000040900000387 */ /* 0x0005e40000100800 */
[----:B--2---:R-:W-:Y:S01]  /*0c40*/  @P0 IMAD.MOV.U32 R9, RZ, RZ, R3 ;  /* 0x000000ffff090224 */ /* 0x004fe200078e0003 */
[----:B------:R-:W-:Y:S06]  /*0c50*/  @!P1 BRA `(.L_x_11) ;  /* 0x00000000000c9947 */ /* 0x000fec0003800000 */
[----:B------:R-:W2:Y:S02]  /*0c60*/  LDL R8, [R0+0xc] ;  /* 0x00000c0000087983 */ /* 0x000ea40000100800 */
[----:B--2---:R-:W-:-:S13]  /*0c70*/  ISETP.GT.AND P0, PT, R9, R8, PT ;  /* 0x000000080900720c */ /* 0x004fda0003f04270 */
[----:B------:R3:W-:Y:S02]  /*0c80*/  @P0 STL.64 [R0+0x8], R8 ;  /* 0x0000080800000387 */ /* 0x0007e40000100a00 */
.L_x_11:
[----:B------:R-:W-:Y:S05]  /*0c90*/  BSYNC.RECONVERGENT B1 ;  /* 0x0000000000017941 */ /* 0x000fea0003800200 */
.L_x_10:
[----:B------:R-:W-:-:S13]  /*0ca0*/  ISETP.NE.AND P0, PT, R7, 0x2, PT ;  /* 0x000000020700780c */ /* 0x000fda0003f05270 */
[----:B------:R-:W-:Y:S05]  /*0cb0*/  @!P0 BRA `(.L_x_1) ;  /* 0x0000001400b48947 */ /* 0x000fea0003800000 */
[----:B------:R-:W-:Y:S01]  /*0cc0*/  ISETP.GE.AND P0, PT, R4, 0x4, PT ;  /* 0x000000040400780c */ /* 0x000fe20003f06270 */
[----:B------:R-:W-:-:S12]  /*0cd0*/  BSSY.RECONVERGENT B1, `(.L_x_12) ;  /* 0x0000038000017945 */ /* 0x000fd80003800200 */
[----:B------:R-:W-:Y:S05]  /*0ce0*/  @!P0 BRA `(.L_x_13) ;  /* 0x0000000000d88947 */ /* 0x000fea0003800000 */
[----:B--23--:R-:W-:Y:S01]  /*0cf0*/  IADD3 R0, PT, PT, R4, -0x4, RZ ;  /* 0xfffffffc04007810 */ /* 0x00cfe20007ffe0ff */
[----:B------:R-:W-:Y:S01]  /*0d00*/  BSSY.RECONVERGENT B2, `(.L_x_14) ;  /* 0x0000020000027945 */ /* 0x000fe20003800200 */
[----:B------:R-:W-:Y:S02]  /*0d10*/  LOP3.LUT R12, R13, 0x3, RZ, 0xc0, !PT ;  /* 0x000000030d0c7812 */ /* 0x000fe400078ec0ff */
[----:B------:R-:W-:Y:S01]  /*0d20*/  ISETP.GE.U32.AND P0, PT, R0, 0x3, PT ;  /* 0x000000030000780c */ /* 0x000fe20003f06070 */
[----:B------:R-:W-:Y:S01]  /*0d30*/  IMAD.MOV.U32 R0, RZ, RZ, RZ ;  /* 0x000000ffff007224 */ /* 0x000fe200078e00ff */
[----:B------:R-:W-:-:S11]  /*0d40*/  ISETP.NE.AND P2, PT, R12, RZ, PT ;  /* 0x000000ff0c00720c */ /* 0x000fd60003f45270 */
[----:B------:R-:W-:Y:S05]  /*0d50*/  @!P0 BRA `(.L_x_15) ;  /* 0x0000000000688947 */ /* 0x000fea0003800000 */
[----:B------:R2:W5:Y:S01]  /*0d60*/  LDL R9, [R1] ;  /* 0x0000000001097983 */ /* 0x0005620000100800 */
[----:B------:R-:W-:Y:S01]  /*0d70*/  LOP3.LUT R0, R13, 0xfffffffc, RZ, 0xc0, !PT ;  /* 0xfffffffc0d007812 */ /* 0x000fe200078ec0ff */
[----:B------:R-:W-:-:S04]  /*0d80*/  VIADD R3, R1, 0x8 ;  /* 0x0000000801037836 */ /* 0x000fc80000000000 */
[----:B------:R-:W-:-:S07]  /*0d90*/  IMAD.MOV R2, RZ, RZ, -R0 ;  /* 0x000000ffff027224 */ /* 0x000fce00078e0a00 */
.L_x_16:
[----:B------:R-:W3:Y:S04]  /*0da0*/  LDL R8, [R3+-0x4] ;  /* 0xfffffc0003087983 */ /* 0x000ee80000100800 */
[----:B------:R-:W4:Y:S04]  /*0db0*/  LDL R11, [R3] ;  /* 0x00000000030b7983 */ /* 0x000f280000100800 */
[----:B------:R-:W2:Y:S01]  /*0dc0*/  LDL R10, [R3+0x4] ;  /* 0x00000400030a7983 */ /* 0x000ea20000100800 */
[----:B---3-5:R-:W-:-:S13]  /*0dd0*/  ISETP.GT.AND P0, PT, R9, R8, PT ;  /* 0x000000080900720c */ /* 0x028fda0003f04270 */
[----:B------:R3:W-:Y:S02]  /*0de0*/  @P0 STL.64 [R3+-0x8], R8 ;  /* 0xfffff80803000387 */ /* 0x0007e40000100a00 */
[----:B---3--:R-:W-:Y:S02]  /*0df0*/  @P0 IMAD.MOV.U32 R8, RZ, RZ, R9 ;  /* 0x000000ffff080224 */ /* 0x008fe400078e0009 */
[----:B------:R-:W3:Y:S01]  /*0e00*/  LDL R9, [R3+0x8] ;  /* 0x0000080003097983 */ /* 0x000ee20000100800 */
[----:B------:R-:W-:Y:S02]  /*0e10*/  VIADD R2, R2, 0x4 ;  /* 0x0000000402027836 */ /* 0x000fe40000000000 */
[----:B----4-:R-:W-:-:S13]  /*0e20*/  ISETP.GT.AND P0, PT, R8, R11, PT ;  /* 0x0000000b0800720c */ /* 0x010fda0003f04270 */
[----:B------:R4:W-:Y:S04]  /*0e30*/  @P0 STL [R3+-0x4], R11 ;  /* 0xfffffc0b03000387 */ /* 0x0009e80000100800 */
[----:B------:R-:W-:Y:S01]  /*0e40*/  @P0 STL [R3], R8 ;  /* 0x0000000803000387 */ /* 0x000fe20000100800 */
[----:B----4-:R-:W-:-:S05]  /*0e50*/  @P0 IMAD.MOV.U32 R11, RZ, RZ, R8 ;  /* 0x000000ffff0b0224 */ /* 0x010fca00078e0008 */
[----:B--2---:R-:W-:-:S13]  /*0e60*/  ISETP.GT.AND P1, PT, R11, R10, PT ;  /* 0x0000000a0b00720c */ /* 0x004fda0003f24270 */
[----:B------:R2:W-:Y:S02]  /*0e70*/  @P1 STL.64 [R3], R10 ;  /* 0x0000000a03001387 */ /* 0x0005e40000100a00 */
[----:B--2---:R-:W-:Y:S01]  /*0e80*/  @P1 IMAD.MOV.U32 R10, RZ, RZ, R11 ;  /* 0x000000ffff0a1224 */ /* 0x004fe200078e000b */
[----:B------:R-:W-:-:S04]  /*0e90*/  ISETP.NE.AND P1, PT, R2, RZ, PT ;  /* 0x000000ff0200720c */ /* 0x000fc80003f25270 */
[----:B---3--:R-:W-:-:S13]  /*0ea0*/  ISETP.GT.AND P0, PT, R10, R9, PT ;  /* 0x000000090a00720c */ /* 0x008fda0003f04270 */
[----:B------:R2:W-:Y:S04]  /*0eb0*/  @P0 STL [R3+0x4], R9 ;  /* 0x0000040903000387 */ /* 0x0005e80000100800 */
[----:B------:R3:W-:Y:S01]  /*0ec0*/  @P0 STL [R3+0x8], R10 ;  /* 0x0000080a03000387 */ /* 0x0007e20000100800 */
[----:B--2---:R-:W-:Y:S02]  /*0ed0*/  @P0 IMAD.MOV.U32 R9, RZ, RZ, R10 ;  /* 0x000000ffff090224 */ /* 0x004fe400078e000a */
[----:B---3--:R-:W-:Y:S01]  /*0ee0*/  VIADD R3, R3, 0x10 ;  /* 0x0000001003037836 */ /* 0x008fe20000000000 */
[----:B------:R-:W-:Y:S06]  /*0ef0*/  @P1 BRA `(.L_x_16) ;  /* 0xfffffffc00a81947 */ /* 0x000fec000383ffff */
.L_x_15:
[----:B------:R-:W-:Y:S05]  /*0f00*/  BSYNC.RECONVERGENT B2 ;  /* 0x0000000000027941 */ /* 0x000fea0003800200 */
.L_x_14:
[----:B------:R-:W-:Y:S05]  /*0f10*/  @!P2 BRA `(.L_x_13) ;  /* 0x00000000004ca947 */ /* 0x000fea0003800000 */
[----:B------:R-:W-:-:S05]  /*0f20*/  IMAD R0, R0, 0x4, R1 ;  /* 0x0000000400007824 */ /* 0x000fca00078e0201 */
[----:B------:R-:W2:Y:S01]  /*0f30*/  LDL.64 R2, [R0] ;  /* 0x0000000000027983 */ /* 0x000ea20000100a00 */
[----:B------:R-:W-:Y:S02]  /*0f40*/  ISETP.NE.AND P1, PT, R12, 0x1, PT ;  /* 0x000000010c00780c */ /* 0x000fe40003f25270 */
[----:B--2---:R-:W-:Y:S01]  /*0f50*/  ISETP.GT.AND P0, PT, R2, R3, PT ;  /* 0x000000030200720c */ /* 0x004fe20003f04270 */
[----:B------:R-:W-:Y:S01]  /*0f60*/  IMAD.MOV.U32 R8, RZ, RZ, R3 ;  /* 0x000000ffff087224 */ /* 0x000fe200078e0003 */
[----:B------:R-:W-:-:S11]  /*0f70*/  MOV R9, R2 ;  /* 0x0000000200097202 */ /* 0x000fd60000000f00 */
[----:B------:R4:W-:Y:S01]  /*0f80*/  @P0 STL.64 [R0], R8 ;  /* 0x0000000800000387 */ /* 0x0009e20000100a00 */
[----:B------:R-:W-:Y:S01]  /*0f90*/  @P0 IMAD.MOV.U32 R3, RZ, RZ, R2 ;  /* 0x000000ffff030224 */ /* 0x000fe200078e0002 */
[----:B------:R-:W-:Y:S06]  /*0fa0*/  @!P1 BRA `(.L_x_13) ;  /* 0x0000000000289947 */ /* 0x000fec0003800000 */
[----:B----4-:R-:W2:Y:S01]  /*0fb0*/  LDL R9, [R0+0x8] ;  /* 0x0000080000097983 */ /* 0x010ea20000100800 */
        /* <DEDUP_REMOVED lines=9> */
.L_x_13:
[----:B------:R-:W-:Y:S05]  /*1050*/  BSYNC.RECONVERGENT B1 ;  /* 0x0000000000017941 */ /* 0x000fea0003800200 */
.L_x_12:
[----:B------:R-:W-:-:S13]  /*1060*/  ISETP.NE.AND P0, PT, R7, 0x3, PT ;  /* 0x000000030700780c */ /* 0x000fda0003f05270 */
[----:B------:R-:W-:Y:S05]  /*1070*/  @!P0 BRA `(.L_x_1) ;  /* 0x0000001000c48947 */ /* 0x000fea0003800000 */
[----:B------:R-:W-:Y:S01]  /*1080*/  ISETP.GE.AND P0, PT, R4, 0x5, PT ;  /* 0x000000050400780c */ /* 0x000fe20003f06270 */
[----:B------:R-:W-:-:S12]  /*1090*/  BSSY.RECONVERGENT B1, `(.L_x_17) ;  /* 0x000003b000017945 */ /* 0x000fd80003800200 */
[----:B------:R-:W-:Y:S05]  /*10a0*/  @!P0 BRA `(.L_x_18) ;  /* 0x0000000000e48947 */ /* 0x000fea0003800000 */
[C---:B--234-:R-:W-:Y:S01]  /*10b0*/  VIADD R0, R4.reuse, 0xfffffffb ;  /* 0xfffffffb04007836 */ /* 0x05cfe20000000000 */
[----:B------:R-:W-:Y:S01]  /*10c0*/  LOP3.LUT R9, R4, 0x3, RZ, 0xc0, !PT ;  /* 0x0000000304097812 */ /* 0x000fe200078ec0ff */
[----:B------:R-:W-:Y:S01]  /*10d0*/  BSSY.RECONVERGENT B2, `(.L_x_19) ;  /* 0x0000022000027945 */ /* 0x000fe20003800200 */
[----:B------:R-:W-:Y:S02]  /*10e0*/  IMAD.MOV.U32 R8, RZ, RZ, RZ ;  /* 0x000000ffff087224 */ /* 0x000fe400078e00ff */
[----:B------:R-:W-:Y:S02]  /*10f0*/  ISETP.GE.U32.AND P0, PT, R0, 0x3, PT ;  /* 0x000000030000780c */ /* 0x000fe40003f06070 */
[----:B------:R-:W-:-:S11]  /*1100*/  ISETP.NE.AND P2, PT, R9, RZ, PT ;  /* 0x000000ff0900720c */ /* 0x000fd60003f45270 */
[----:B------:R-:W-:Y:S05]  /*1110*/  @!P0 BRA `(.L_x_20) ;  /* 0x0000000000748947 */ /* 0x000fea0003800000 */
[----:B------:R2:W5:Y:S01]  /*1120*/  LDL R11, [R1] ;  /* 0x00000000010b7983 */ /* 0x0005620000100800 */
[----:B------:R-:W-:Y:S01]  /*1130*/  LOP3.LUT R0, R4, 0x1fc, RZ, 0xc0, !PT ;  /* 0x000001fc04007812 */ /* 0x000fe200078ec0ff */
[----:B------:R-:W-:Y:S02]  /*1140*/  VIADD R3, R1, 0x8 ;  /* 0x0000000801037836 */ /* 0x000fe40000000000 */
[----:B------:R-:W-:Y:S02]  /*1150*/  IMAD.MOV.U32 R2, RZ, RZ, 0x4 ;  /* 0x00000004ff027424 */ /* 0x000fe400078e00ff */
[----:B------:R-:W-:-:S07]  /*1160*/  IMAD.MOV R0, RZ, RZ, -R0 ;  /* 0x000000ffff007224 */ /* 0x000fce00078e0a00 */
.L_x_21:
[----:B------:R-:W3:Y:S04]  /*1170*/  LDL R10, [R3+-0x4] ;  /* 0xfffffc00030a7983 */ /* 0x000ee80000100800 */
[----:B------:R-:W4:Y:S04]  /*1180*/  LDL R13, [R3] ;  /* 0x00000000030d7983 */ /* 0x000f280000100800 */
[----:B------:R-:W2:Y:S01]  /*1190*/  LDL R12, [R3+0x4] ;  /* 0x00000400030c7983 */ /* 0x000ea20000100800 */
[----:B---3-5:R-:W-:-:S13]  /*11a0*/  ISETP.GT.AND P0, PT, R11, R10, PT ;  /* 0x0000000a0b00720c */ /* 0x028fda0003f04270 */
[----:B------:R3:W-:Y:S02]  /*11b0*/  @P0 STL.64 [R3+-0x8], R10 ;  /* 0xfffff80a03000387 */ /* 0x0007e40000100a00 */
[----:B---3--:R-:W-:Y:S02]  /*11c0*/  @P0 IMAD.MOV.U32 R10, RZ, RZ, R11 ;  /* 0x000000ffff0a0224 */ /* 0x008fe400078e000b */
[----:B------:R-:W3:Y:S01]  /*11d0*/  LDL R11, [R3+0x8] ;  /* 0x00000800030b7983 */ /* 0x000ee20000100800 */
[----:B------:R-:W-:Y:S01]  /*11e0*/  VIADD R0, R0, 0x4 ;  /* 0x0000000400007836 */ /* 0x000fe20000000000 */
[----:B------:R-:W-:Y:S02]  /*11f0*/  MOV R8, R2 ;  /* 0x0000000200087202 */ /* 0x000fe40000000f00 */
[----:B----4-:R-:W-:-:S03]  /*1200*/  ISETP.GT.AND P0, PT, R10, R13, PT ;  /* 0x0000000d0a00720c */ /* 0x010fc60003f04270 */
[----:B------:R-:W-:-:S10]  /*1210*/  VIADD R2, R8, 0x4 ;  /* 0x0000000408027836 */ /* 0x000fd40000000000 */
[----:B------:R4:W-:Y:S04]  /*1220*/  @P0 STL [R3+-0x4], R13 ;  /* 0xfffffc0d03000387 */ /* 0x0009e80000100800 */
[----:B------:R-:W-:Y:S01]  /*1230*/  @P0 STL [R3], R10 ;  /* 0x0000000a03000387 */ /* 0x000fe20000100800 */
[----:B----4-:R-:W-:-:S05]  /*1240*/  @P0 IMAD.MOV.U32 R13, RZ, RZ, R10 ;  /* 0x000000ffff0d0224 */ /* 0x010fca00078e000a */
[----:B--2---:R-:W-:-:S13]  /*1250*/  ISETP.GT.AND P1, PT, R13, R12, PT ;  /* 0x0000000c0d00720c */ /* 0x004fda0003f24270 */
[----:B------:R2:W-:Y:S02]  /*1260*/  @P1 STL.64 [R3], R12 ;  /* 0x0000000c03001387 */ /* 0x0005e40000100a00 */
[----:B--2---:R-:W-:Y:S01]  /*1270*/  @P1 IMAD.MOV.U32 R12, RZ, RZ, R13 ;  /* 0x000000ffff0c1224 */ /* 0x004fe200078e000d */
[----:B------:R-:W-:-:S04]  /*1280*/  ISETP.NE.AND P1, PT, R0, -0x4, PT ;  /* 0xfffffffc0000780c */ /* 0x000fc80003f25270 */
[----:B---3--:R-:W-:-:S13]  /*1290*/  ISETP.GT.AND P0, PT, R12, R11, PT ;  /* 0x0000000b0c00720c */ /* 0x008fda0003f04270 */
[----:B------:R2:W-:Y:S04]  /*12a0*/  @P0 STL [R3+0x4], R11 ;  /* 0x0000040b03000387 */ /* 0x0005e80000100800 */
[----:B------:R3:W-:Y:S01]  /*12b0*/  @P0 STL [R3+0x8], R12 ;  /* 0x0000080c03000387 */ /* 0x0007e20000100800 */
[----:B--2---:R-:W-:Y:S02]  /*12c0*/  @P0 IMAD.MOV.U32 R11, RZ, RZ, R12 ;  /* 0x000000ffff0b0224 */ /* 0x004fe400078e000c */
[----:B---3--:R-:W-:Y:S01]  /*12d0*/  VIADD R3, R3, 0x10 ;  /* 0x0000001003037836 */ /* 0x008fe20000000000 */
[----:B------:R-:W-:Y:S06]  /*12e0*/  @P1 BRA `(.L_x_21) ;  /* 0xfffffffc00a01947 */ /* 0x000fec000383ffff */
.L_x_20:
[----:B------:R-:W-:Y:S05]  /*12f0*/  BSYNC.RECONVERGENT B2 ;  /* 0x0000000000027941 */ /* 0x000fea0003800200 */
.L_x_19:
        /* <DEDUP_REMOVED lines=20> */
.L_x_18:
[----:B------:R-:W-:Y:S05]  /*1440*/  BSYNC.RECONVERGENT B1 ;  /* 0x0000000000017941 */ /* 0x000fea0003800200 */
.L_x_17:
[----:B------:R-:W-:-:S13]  /*1450*/  ISETP.NE.AND P0, PT, R7, 0x4, PT ;  /* 0x000000040700780c */ /* 0x000fda0003f05270 */
[----:B------:R-:W-:Y:S05]  /*1460*/  @!P0 BRA `(.L_x_1) ;  /* 0x0000000c00c88947 */ /* 0x000fea0003800000 */
[----:B------:R-:W-:Y:S01]  /*1470*/  ISETP.GE.AND P0, PT, R4, 0x6, PT ;  /* 0x000000060400780c */ /* 0x000fe20003f06270 */
[----:B------:R-:W-:-:S12]  /*1480*/  BSSY.RECONVERGENT B1, `(.L_x_22) ;  /* 0x0000039000017945 */ /* 0x000fd80003800200 */
[----:B------:R-:W-:Y:S05]  /*1490*/  @!P0 BRA `(.L_x_23) ;  /* 0x0000000000dc8947 */ /* 0x000fea0003800000 */
[C---:B--234-:R-:W-:Y:S01]  /*14a0*/  VIADD R0, R4.reuse, 0xfffffffa ;  /* 0xfffffffa04007836 */ /* 0x05cfe20000000000 */
[----:B------:R-:W-:Y:S01]  /*14b0*/  BSSY.RECONVERGENT B2, `(.L_x_24) ;  /* 0x0000021000027945 */ /* 0x000fe20003800200 */
[----:B------:R-:W-:-:S03]  /*14c0*/  VIADD R2, R4, 0xfffffffb ;  /* 0xfffffffb04027836 */ /* 0x000fc60000000000 */
[----:B------:R-:W-:Y:S01]  /*14d0*/  ISETP.GE.U32.AND P0, PT, R0, 0x3, PT ;  /* 0x000000030000780c */ /* 0x000fe20003f06070 */
[----:B------:R-:W-:Y:S01]  /*14e0*/  HFMA2 R0, -RZ, RZ, 0, 0 ;  /* 0x00000000ff007431 */ /* 0x000fe200000001ff */
[----:B------:R-:W-:-:S04]  /*14f0*/  LOP3.LUT R12, R2, 0x3, RZ, 0xc0, !PT ;  /* 0x00000003020c7812 */ /* 0x000fc800078ec0ff */
[----:B------:R-:W-:-:S07]  /*1500*/  ISETP.NE.AND P2, PT, R12, RZ, PT ;  /* 0x000000ff0c00720c */ /* 0x000fce0003f45270 */
[----:B------:R-:W-:Y:S06]  /*1510*/  @!P0 BRA `(.L_x_25) ;  /* 0x0000000000688947 */ /* 0x000fec0003800000 */
[----:B------:R2:W5:Y:S01]  /*1520*/  LDL R9, [R1] ;  /* 0x0000000001097983 */ /* 0x0005620000100800 */
[----:B------:R-:W-:Y:S01]  /*1530*/  LOP3.LUT R0, R2, 0xfffffffc, RZ, 0xc0, !PT ;  /* 0xfffffffc02007812 */ /* 0x000fe200078ec0ff */
[----:B------:R-:W-:-:S04]  /*1540*/  VIADD R3, R1, 0x8 ;  /* 0x0000000801037836 */ /* 0x000fc80000000000 */
[----:B------:R-:W-:-:S07]  /*1550*/  IMAD.MOV R2, RZ, RZ, -R0 ;  /* 0x000000ffff027224 */ /* 0x000fce00078e0a00 */
.L_x_26:
        /* <DEDUP_REMOVED lines=22> */
.L_x_25:
[----:B------:R-:W-:Y:S05]  /*16c0*/  BSYNC.RECONVERGENT B2 ;  /* 0x0000000000027941 */ /* 0x000fea0003800200 */
.L_x_24:
        /* <DEDUP_REMOVED lines=20> */
.L_x_23:
[----:B------:R-:W-:Y:S05]  /*1810*/  BSYNC.RECONVERGENT B1 ;  /* 0x0000000000017941 */ /* 0x000fea0003800200 */
.L_x_22:
        /* <DEDUP_REMOVED lines=9> */
[----:B------:R-:W-:Y:S01]  /*18b0*/  IMAD.MOV.U32 R0, RZ, RZ, RZ ;  /* 0x000000ffff007224 */ /* 0x000fe200078e00ff */
[----:B------:R-:W-:-:S04]  /*18c0*/  LOP3.LUT R12, R2, 0x3, RZ, 0xc0, !PT ;  /* 0x00000003020c7812 */ /* 0x000fc800078ec0ff */
[----:B------:R-:W-:-:S07]  /*18d0*/  ISETP.NE.AND P2, PT, R12, RZ, PT ;  /* 0x000000ff0c00720c */ /* 0x000fce0003f45270 */
[----:B------:R-:W-:Y:S06]  /*18e0*/  @!P0 BRA `(.L_x_30) ;  /* 0x0000000000688947 */ /* 0x000fec0003800000 */
[----:B------:R2:W5:Y:S01]  /*18f0*/  LDL R9, [R1] ;  /* 0x0000000001097983 */ /* 0x0005620000100800 */
[----:B------:R-:W-:Y:S01]  /*1900*/  LOP3.LUT R0, R2, 0xfffffffc, RZ, 0xc0, !PT ;  /* 0xfffffffc02007812 */ /* 0x000fe200078ec0ff */
[----:B------:R-:W-:-:S04]  /*1910*/  VIADD R3, R1, 0x8 ;  /* 0x0000000801037836 */ /* 0x000fc80000000000 */
[----:B------:R-:W-:-:S07]  /*1920*/  IMAD.MOV R2, RZ, RZ, -R0 ;  /* 0x000000ffff027224 */ /* 0x000fce00078e0a00 */
.L_x_31:
[----:B------:R-:W3:Y:S04]  /*1930*/  LDL R8, [R3+-0x4] ;  /* 0xfffffc0003087983 */ /* 0x000ee80000100800 */
[----:B------:R-:W4:Y:S04]  /*1940*/  LDL R11, [R3] ;  /* 0x00000000030b7983 */ /* 0x000f280000100800 */
[----:B------:R-:W2:Y:S01]  /*1950*/  LDL R10, [R3+0x4] ;  /* 0x00000400030a7983 */ /* 0x000ea20000100800 */
[----:B---3-5:R-:W-:-:S13]  /*1960*/  ISETP.GT.AND P0, PT, R9, R8, PT ;  /* 0x000000080900720c */ /* 0x028fda0003f04270 */
[----:B------:R3:W-:Y:S02]  /*1970*/  @P0 STL.64 [R3+-0x8], R8 ;  /* 0xfffff80803000387 */ /* 0x0007e40000100a00 */
[----:B---3--:R-:W-:Y:S02]  /*1980*/  @P0 IMAD.MOV.U32 R8, RZ, RZ, R9 ;  /* 0x000000ffff080224 */ /* 0x008fe400078e0009 */
[----:B------:R-:W3:Y:S01]  /*1990*/  LDL R9, [R3+0x8] ;  /* 0x0000080003097983 */ /* 0x000ee20000100800 */
[----:B------:R-:W-:Y:S02]  /*19a0*/  IADD3 R2, PT, PT, R2, 0x4, RZ ;  /* 0x0000000402027810 */ /* 0x000fe40007ffe0ff */
        /* <DEDUP_REMOVED lines=14> */
.L_x_30:
[----:B------:R-:W-:Y:S05]  /*1a90*/  BSYNC.RECONVERGENT B2 ;  /* 0x0000000000027941 */ /* 0x000fea0003800200 */
.L_x_29:
        /* <DEDUP_REMOVED lines=20> */
.L_x_28:
[----:B------:R-:W-:Y:S05]  /*1be0*/  BSYNC.RECONVERGENT B1 ;  /* 0x0000000000017941 */ /* 0x000fea0003800200 */
.L_x_27:
        /* <DEDUP_REMOVED lines=14> */
[----:B------:R-:W-:Y:S02]  /*1cd0*/  LOP3.LUT R0, R2, 0xfffffffc, RZ, 0xc0, !PT ;  /* 0xfffffffc02007812 */ /* 0x000fe400078ec0ff */
[----:B------:R-:W-:-:S03]  /*1ce0*/  IADD3 R3, PT, PT, R1, 0x8, RZ ;  /* 0x0000000801037810 */ /* 0x000fc60007ffe0ff */
[----:B------:R-:W-:-:S07]  /*1cf0*/  IMAD.MOV R2, RZ, RZ, -R0 ;  /* 0x000000ffff027224 */ /* 0x000fce00078e0a00 */
.L_x_36:
        /* <DEDUP_REMOVED lines=22> */
.L_x_35:
[----:B------:R-:W-:Y:S05]  /*1e60*/  BSYNC.RECONVERGENT B2 ;  /* 0x0000000000027941 */ /* 0x000fea0003800200 */
.L_x_34:
        /* <DEDUP_REMOVED lines=8> */
[----:B------:R-:W-:Y:S01]  /*1ef0*/  @P0 MOV R3, R2 ;  /* 0x0000000200030202 */ /* 0x000fe20000000f00 */
        /* <DEDUP_REMOVED lines=11> */
.L_x_33:
[----:B------:R-:W-:Y:S05]  /*1fb0*/  BSYNC.RECONVERGENT B1 ;  /* 0x0000000000017941 */ /* 0x000fea0003800200 */
.L_x_32:
[----:B------:R-:W-:-:S13]  /*1fc0*/  ISETP.GE.AND P0, PT, R4, 0x9, PT ;  /* 0x000000090400780c */ /* 0x000fda0003f06270 */
[----:B------:R-:W-:Y:S05]  /*1fd0*/  @!P0 BRA `(.L_x_1) ;  /* 0x0000000000ec8947 */ /* 0x000fea0003800000 */
[C---:B--234-:R-:W-:Y:S01]  /*1fe0*/  VIADD R0, R4.reuse, 0xfffffff7 ;  /* 0xfffffff704007836 */ /* 0x05cfe20000000000 */
[----:B------:R-:W-:Y:S01]  /*1ff0*/  BSSY.RECONVERGENT B1, `(.L_x_37) ;  /* 0x0000024000017945 */ /* 0x000fe20003800200 */
[----:B------:R-:W-:Y:S01]  /*2000*/  LOP3.LUT R7, R4, 0x3, RZ, 0xc0, !PT ;  /* 0x0000000304077812 */ /* 0x000fe200078ec0ff */
[----:B------:R-:W-:Y:S02]  /*2010*/  IMAD.MOV.U32 R2, RZ, RZ, RZ ;  /* 0x000000ffff027224 */ /* 0x000fe400078e00ff */
[----:B------:R-:W-:-:S13]  /*2020*/  ISETP.GE.U32.AND P0, PT, R0, 0x3, PT ;  /* 0x000000030000780c */ /* 0x000fda0003f06070 */
[----:B------:R-:W-:Y:S05]  /*2030*/  @!P0 BRA `(.L_x_38) ;  /* 0x00000000007c8947 */ /* 0x000fea0003800000 */
[----:B------:R2:W5:Y:S01]  /*2040*/  LDL R9, [R1] ;  /* 0x0000000001097983 */ /* 0x0005620000100800 */
[----:B------:R-:W-:Y:S01]  /*2050*/  LOP3.LUT R0, R4, 0x1fc, RZ, 0xc0, !PT ;  /* 0x000001fc04007812 */ /* 0x000fe200078ec0ff */
[----:B------:R-:W-:Y:S01]  /*2060*/  BSSY.RECONVERGENT B2, `(.L_x_39) ;  /* 0x000001b000027945 */ /* 0x000fe20003800200 */
[----:B------:R-:W-:Y:S02]  /*2070*/  VIADD R3, R1, 0x8 ;  /* 0x0000000801037836 */ /* 0x000fe40000000000 */
[----:B------:R-:W-:Y:S02]  /*2080*/  IMAD.MOV.U32 R2, RZ, RZ, 0x8 ;  /* 0x00000008ff027424 */ /* 0x000fe400078e00ff */
[----:B------:R-:W-:-:S07]  /*2090*/  IMAD.MOV R0, RZ, RZ, -R0 ;  /* 0x000000ffff007224 */ /* 0x000fce00078e0a00 */
.L_x_40:
        /* <DEDUP_REMOVED lines=8> */
[----:B----4-:R-:W-:Y:S01]  /*2120*/  ISETP.GT.AND P0, PT, R8, R11, PT ;  /* 0x0000000b0800720c */ /* 0x010fe20003f04270 */
[----:B------:R-:W-:-:S12]  /*2130*/  VIADD R2, R2, 0x4 ;  /* 0x0000000402027836 */ /* 0x000fd80000000000 */
        /* <DEDUP_REMOVED lines=10> */
[----:B--2---:R-:W-:Y:S01]  /*21e0*/  @P0 MOV R9, R10 ;  /* 0x0000000a00090202 */ /* 0x004fe20000000f00 */
[----:B---3--:R-:W-:Y:S01]  /*21f0*/  VIADD R3, R3, 0x10 ;  /* 0x0000001003037836 */ /* 0x008fe20000000000 */
[----:B------:R-:W-:Y:S06]  /*2200*/  @P1 BRA `(.L_x_40) ;  /* 0xfffffffc00a41947 */ /* 0x000fec000383ffff */
[----:B------:R-:W-:Y:S05]  /*2210*/  BSYNC.RECONVERGENT B2 ;  /* 0x0000000000027941 */ /* 0x000fea0003800200 */
.L_x_39:
[----:B------:R-:W-:-:S07]  /*2220*/  VIADD R2, R2, 0xfffffff8 ;  /* 0xfffffff802027836 */ /* 0x000fce0000000000 */
.L_x_38:
[----:B------:R-:W-:Y:S05]  /*2230*/  BSYNC.RECONVERGENT B1 ;  /* 0x0000000000017941 */ /* 0x000fea0003800200 */
.L_x_37:
[----:B------:R-:W-:-:S13]  /*2240*/  ISETP.NE.AND P0, PT, R7, RZ, PT ;  /* 0x000000ff0700720c */ /* 0x000fda0003f05270 */
        /* <DEDUP_REMOVED lines=20> */
.L_x_1:
[----:B------:R-:W-:Y:S05]  /*2390*/  BSYNC.RECONVERGENT B0 ;  /* 0x0000000000007941 */ /* 0x000fea0003800200 */
.L_x_0:
[----:B------:R-:W-:Y:S01]  /*23a0*/  SHF.R.U32.HI R4, RZ, 0x1, R4 ;  /* 0x00000001ff047819 */ /* 0x000fe20000011604 */
[----:B0-2---:R-:W0:Y:S01]  /*23b0*/  LDC.64 R2, c[0x0][0x388] ;  /* 0x0000e200ff027b82 */ /* 0x005e220000000a00 */
[----:B------:R-:W2:Y:S03]  /*23c0*/  LDCU UR4, c[0x0][0x390] ;  /* 0x00007200ff0477ac */ /* 0x000ea60008000800 */
[----:B------:R-:W-:-:S05]  /*23d0*/  IMAD R4, R4, 0x4, R1 ;  /* 0x0000000404047824 */ /* 0x000fca00078e0201 */
[----:B------:R-:W5:Y:S01]  /*23e0*/  LDL R7, [R4] ;  /* 0x0000000004077983 */ /* 0x000f620000100800 */
[----:B--2---:R-:W-:-:S04]  /*23f0*/  IMAD R5, R6, UR4, R5 ;  /* 0x0000000406057c24 */ /* 0x004fc8000f8e0205 */
[----:B0-----:R-:W-:-:S05]  /*2400*/  IMAD.WIDE R2, R5, 0x4, R2 ;  /* 0x0000000405027825 */ /* 0x001fca00078e0202 */
[----:B-----5:R-:W-:Y:S01]  /*2410*/  STG.E desc[UR6][R2.64], R7 ;  /* 0x0000000702007986 */ /* 0x020fe2000c101906 */
[----:B------:R-:W-:Y:S05]  /*2420*/  EXIT ;  /* 0x000000000000794d */ /* 0x000fea0003800000 */
.L_x_41:
[----:B------:R-:W-:-:S00]  /*2430*/  BRA `(.L_x_41) ;  /* 0xfffffffc00fc7947 */ /* 0x000fc0000383ffff */
[----:B------:R-:W-:-:S00]  /*2440*/  NOP ;  /* 0x0000000000007918 */ /* 0x000fc00000000000 */
        /* <DEDUP_REMOVED lines=11> */
.L_x_42:


//--------------------- .nv.shared._Z23applyMedianFilterKernelPiS_ii --------------------------
	.section	.nv.shared._Z23applyMedianFilterKernelPiS_ii,"aw",@nobits
	.sectionflags	@""
	.align	4
.nv.shared._Z23applyMedianFilterKernelPiS_ii:
	.zero		1060


//--------------------- .nv.shared.reserved.0     --------------------------
	.section	.nv.shared.reserved.0,"aw",@nobits
	.weak		__nv_reservedSMEM_offset_0_alias
	.size		__nv_reservedSMEM_offset_0_alias, 0, 64
	.other		__nv_reservedSMEM_offset_0_alias,@"STO_CUDA_RESERVED_SHARED STV_DEFAULT"
__nv_reservedSMEM_offset_0_alias:
	.zero		0
	.zero		64


//--------------------- .nv.constant0._Z23applyMedianFilterKernelPiS_ii --------------------------
	.section	.nv.constant0._Z23applyMedianFilterKernelPiS_ii,"a",@progbits
	.sectionflags	@""
	.align	4
.nv.constant0._Z23applyMedianFilterKernelPiS_ii:
	.zero		920


//--------------------- SYMBOLS --------------------------

	.type		.nv.reservedSmem.offset0,@object
	.size		.nv.reservedSmem.offset0,0x4
	.type		.nv.reservedSmem.cap,@object
	.size		.nv.reservedSmem.cap,0x4
